	.target	sm_100

	.elftype	@"ET_EXEC"


//--------------------- .note.nv.tkinfo           --------------------------
	.section	.note.nv.tkinfo,"",@"SHT_NOTE"
	.sectionflags	@"SHF_NOTE_NV_TKINFO"
	.tkinfo
        /*0018*/ 	.word	0x00000081
        /*0030*/ 	.string	""
        /*0030*/ 	.string	"ptxas"
        /*0030*/ 	.string	"Cuda compilation tools, release 12.9, V12.9.86"
        /*0030*/ 	.string	"Build cuda_12.9.r12.9/compiler.36037853_0"
        /*0030*/ 	.string	"-regUsageLevel 10 -arch sm_100f -m 64 "



//--------------------- .note.nv.cuver            --------------------------
	.section	.note.nv.cuver,"",@"SHT_NOTE"
	.sectionflags	@"SHF_NOTE_NV_CUVER"
        /*0018*/ 	.short	0x0001
        /*001a*/ 	.short	0x0064
        /*001c*/ 	.short	0x0001
        /*001e*/ 	.short	0x0000
        /*0020*/ 	.short	0x0001
        /*0022*/ 	.short	0x0000


//--------------------- .nv.info                  --------------------------
	.section	.nv.info,"",@"SHT_CUDA_INFO"
	.align	4


	//----- nvinfo : EIATTR_REGCOUNT
	.align		4
        /*0000*/ 	.byte	0x04, 0x2f
        /*0002*/ 	.short	(.L_15 - .L_14)
	.align		4
.L_14:
        /*0004*/ 	.word	index@(_ZN9deep_gemm24sm100_fp8_gemm_1d1d_implILN4cute4UMMA5MajorE0ELS3_0ELj0ELj24576ELj1536ELj128ELj224ELj128ELj1ELj128ELj128ELj64ELj4ELj128ELj128ELj1ELb0ELj143ELNS_8GemmTypeE0ELb0EN7cutlass10bfloat16_tENS_16EpilogueIdentityEEEvPijjj14CUtensorMap_stS9_S9_S9_S9_)
        /*0008*/ 	.word	0x00000038


	//----- nvinfo : EIATTR_FRAME_SIZE
	.align		4
.L_15:
        /*000c*/ 	.byte	0x04, 0x11
        /*000e*/ 	.short	(.L_17 - .L_16)
	.align		4
.L_16:
        /*0010*/ 	.word	index@($__internal_3_$__cuda_sm20_div_u16)
        /*0014*/ 	.word	0x00000000


	//----- nvinfo : EIATTR_FRAME_SIZE
	.align		4
.L_17:
        /*0018*/ 	.byte	0x04, 0x11
        /*001a*/ 	.short	(.L_19 - .L_18)
	.align		4
.L_18:
        /*001c*/ 	.word	index@($__internal_2_$__cuda_sm10x_tcgen05_guardrail_trap_unallocated_columns_being_dealloced)
        /*0020*/ 	.word	0x00000000


	//----- nvinfo : EIATTR_FRAME_SIZE
	.align		4
.L_19:
        /*0024*/ 	.byte	0x04, 0x11
        /*0026*/ 	.short	(.L_21 - .L_20)
	.align		4
.L_20:
        /*0028*/ 	.word	index@($__internal_1_$__cuda_sm10x_tcgen05_guardrail_trap_phase_invalid_during_alloc)
        /*002c*/ 	.word	0x00000000


	//----- nvinfo : EIATTR_FRAME_SIZE
	.align		4
.L_21:
        /*0030*/ 	.byte	0x04, 0x11
        /*0032*/ 	.short	(.L_23 - .L_22)
	.align		4
.L_22:
        /*0034*/ 	.word	index@($__internal_0_$__cuda_sm10x_tcgen05_guardrail_trap_col_being_dealloced_not_returned_by_alloc)
        /*0038*/ 	.word	0x00000000


	//----- nvinfo : EIATTR_FRAME_SIZE
	.align		4
.L_23:
        /*003c*/ 	.byte	0x04, 0x11
        /*003e*/ 	.short	(.L_25 - .L_24)
	.align		4
.L_24:
        /*0040*/ 	.word	index@(_ZN9deep_gemm24sm100_fp8_gemm_1d1d_implILN4cute4UMMA5MajorE0ELS3_0ELj0ELj24576ELj1536ELj128ELj224ELj128ELj1ELj128ELj128ELj64ELj4ELj128ELj128ELj1ELb0ELj143ELNS_8GemmTypeE0ELb0EN7cutlass10bfloat16_tENS_16EpilogueIdentityEEEvPijjj14CUtensorMap_stS9_S9_S9_S9_)
        /*0044*/ 	.word	0x00000000


	//----- nvinfo : EIATTR_MIN_STACK_SIZE
	.align		4
.L_25:
        /*0048*/ 	.byte	0x04, 0x12
        /*004a*/ 	.short	(.L_27 - .L_26)
	.align		4
.L_26:
        /*004c*/ 	.word	index@(_ZN9deep_gemm24sm100_fp8_gemm_1d1d_implILN4cute4UMMA5MajorE0ELS3_0ELj0ELj24576ELj1536ELj128ELj224ELj128ELj1ELj128ELj128ELj64ELj4ELj128ELj128ELj1ELb0ELj143ELNS_8GemmTypeE0ELb0EN7cutlass10bfloat16_tENS_16EpilogueIdentityEEEvPijjj14CUtensorMap_stS9_S9_S9_S9_)
        /*0050*/ 	.word	0x00000000
.L_27:


//--------------------- .nv.info._ZN9deep_gemm24sm100_fp8_gemm_1d1d_implILN4cute4UMMA5MajorE0ELS3_0ELj0ELj24576ELj1536ELj128ELj224ELj128ELj1ELj128ELj128ELj64ELj4ELj128ELj128ELj1ELb0ELj143ELNS_8GemmTypeE0ELb0EN7cutlass10bfloat16_tENS_16EpilogueIdentityEEEvPijjj14CUtensorMap_stS9_S9_S9_S9_ --------------------------
	.section	.nv.info._ZN9deep_gemm24sm100_fp8_gemm_1d1d_implILN4cute4UMMA5MajorE0ELS3_0ELj0ELj24576ELj1536ELj128ELj224ELj128ELj1ELj128ELj128ELj64ELj4ELj128ELj128ELj1ELb0ELj143ELNS_8GemmTypeE0ELb0EN7cutlass10bfloat16_tENS_16EpilogueIdentityEEEvPijjj14CUtensorMap_stS9_S9_S9_S9_,"",@"SHT_CUDA_INFO"
	.sectionflags	@""
	.align	4


	//----- nvinfo : EIATTR_CUDA_API_VERSION
	.align		4
        /*0000*/ 	.byte	0x04, 0x37
        /*0002*/ 	.short	(.L_29 - .L_28)
.L_28:
        /*0004*/ 	.word	0x00000081


	//----- nvinfo : EIATTR_KPARAM_INFO
	.align		4
.L_29:
        /*0008*/ 	.byte	0x04, 0x17
        /*000a*/ 	.short	(.L_31 - .L_30)
.L_30:
        /*000c*/ 	.word	0x00000000
        /*0010*/ 	.short	0x0008
        /*0012*/ 	.short	0x0240
        /*0014*/ 	.byte	0x00, 0xf0, 0x01, 0x02


	//----- nvinfo : EIATTR_KPARAM_INFO
	.align		4
.L_31:
        /*0018*/ 	.byte	0x04, 0x17
        /*001a*/ 	.short	(.L_33 - .L_32)
.L_32:
        /*001c*/ 	.word	0x00000000
        /*0020*/ 	.short	0x0007
        /*0022*/ 	.short	0x01c0
        /*0024*/ 	.byte	0x00, 0xf0, 0x01, 0x02


	//----- nvinfo : EIATTR_KPARAM_INFO
	.align		4
.L_33:
        /*0028*/ 	.byte	0x04, 0x17
        /*002a*/ 	.short	(.L_35 - .L_34)
.L_34:
        /*002c*/ 	.word	0x00000000
        /*0030*/ 	.short	0x0006
        /*0032*/ 	.short	0x0140
        /*0034*/ 	.byte	0x00, 0xf0, 0x01, 0x02


	//----- nvinfo : EIATTR_KPARAM_INFO
	.align		4
.L_35:
        /*0038*/ 	.byte	0x04, 0x17
        /*003a*/ 	.short	(.L_37 - .L_36)
.L_36:
        /*003c*/ 	.word	0x00000000
        /*0040*/ 	.short	0x0005
        /*0042*/ 	.short	0x00c0
        /*0044*/ 	.byte	0x00, 0xf0, 0x01, 0x02


	//----- nvinfo : EIATTR_KPARAM_INFO
	.align		4
.L_37:
        /*0048*/ 	.byte	0x04, 0x17
        /*004a*/ 	.short	(.L_39 - .L_38)
.L_38:
        /*004c*/ 	.word	0x00000000
        /*0050*/ 	.short	0x0004
        /*0052*/ 	.short	0x0040
        /*0054*/ 	.byte	0x00, 0xf0, 0x01, 0x02


	//----- nvinfo : EIATTR_KPARAM_INFO
	.align		4
.L_39:
        /*0058*/ 	.byte	0x04, 0x17
        /*005a*/ 	.short	(.L_41 - .L_40)
.L_40:
        /*005c*/ 	.word	0x00000000
        /*0060*/ 	.short	0x0003
        /*0062*/ 	.short	0x0010
        /*0064*/ 	.byte	0x00, 0xf0, 0x11, 0x00


	//----- nvinfo : EIATTR_KPARAM_INFO
	.align		4
.L_41:
        /*0068*/ 	.byte	0x04, 0x17
        /*006a*/ 	.short	(.L_43 - .L_42)
.L_42:
        /*006c*/ 	.word	0x00000000
        /*0070*/ 	.short	0x0002
        /*0072*/ 	.short	0x000c
        /*0074*/ 	.byte	0x00, 0xf0, 0x11, 0x00


	//----- nvinfo : EIATTR_KPARAM_INFO
	.align		4
.L_43:
        /*0078*/ 	.byte	0x04, 0x17
        /*007a*/ 	.short	(.L_45 - .L_44)
.L_44:
        /*007c*/ 	.word	0x00000000
        /*0080*/ 	.short	0x0001
        /*0082*/ 	.short	0x0008
        /*0084*/ 	.byte	0x00, 0xf0, 0x11, 0x00


	//----- nvinfo : EIATTR_KPARAM_INFO
	.align		4
.L_45:
        /*0088*/ 	.byte	0x04, 0x17
        /*008a*/ 	.short	(.L_47 - .L_46)
.L_46:
        /*008c*/ 	.word	0x00000000
        /*0090*/ 	.short	0x0000
        /*0092*/ 	.short	0x0000
        /*0094*/ 	.byte	0x00, 0xf5, 0x21, 0x00


	//----- nvinfo : EIATTR_AT_ENTRY_FRAGMENTS
	.align		4
.L_47:
        /*0098*/ 	.byte	0x04, 0x4f
        /*009a*/ 	.short	(.L_49 - .L_48)


	//   ....[0]....
.L_48:
        /*009c*/ 	.word	0x00000004


	//----- nvinfo : EIATTR_RESERVED_SMEM_USED
	.align		4
.L_49:
        /*00a0*/ 	.byte	0x01, 0x41
	.zero		2


	//----- nvinfo : EIATTR_SPARSE_MMA_MASK
	.align		4
        /*00a4*/ 	.byte	0x03, 0x50
        /*00a6*/ 	.short	0x0000


	//----- nvinfo : EIATTR_TCGEN05_1CTA_USED
	.align		4
        /*00a8*/ 	.byte	0x01, 0x51
	.zero		2


	//----- nvinfo : EIATTR_MAXREG_COUNT
	.align		4
        /*00ac*/ 	.byte	0x03, 0x1b
        /*00ae*/ 	.short	0x00ff


	//----- nvinfo : EIATTR_NUM_BARRIERS
	.align		4
        /*00b0*/ 	.byte	0x02, 0x4c
        /*00b2*/ 	.byte	0x09
	.zero		1


	//----- nvinfo : EIATTR_INT_WARP_WIDE_INSTR_OFFSETS
	.align		4
        /*00b4*/ 	.byte	0x04, 0x31
        /*00b6*/ 	.short	(.L_51 - .L_50)


	//   ....[0]....
.L_50:
        /*00b8*/ 	.word	0x00004bb0


	//   ....[1]....
        /*00bc*/ 	.word	0x00004bd0


	//----- nvinfo : EIATTR_COOP_GROUP_MASK_REGIDS
	.align		4
.L_51:
        /*00c0*/ 	.byte	0x04, 0x29
        /*00c2*/ 	.short	(.L_53 - .L_52)


	//   ....[0]....
.L_52:
        /*00c4*/ 	.word	0xffffffff


	//   ....[1]....
        /*00c8*/ 	.word	0xffffffff


	//   ....[2]....
        /*00cc*/ 	.word	0xffffffff


	//   ....[3]....
        /*00d0*/ 	.word	0xffffffff


	//   ....[4]....
        /*00d4*/ 	.word	0xffffffff


	//   ....[5]....
        /*00d8*/ 	.word	0xffffffff


	//   ....[6]....
        /*00dc*/ 	.word	0xffffffff


	//   ....[7]....
        /*00e0*/ 	.word	0xffffffff


	//   ....[8]....
        /*00e4*/ 	.word	0xffffffff


	//   ....[9]....
        /*00e8*/ 	.word	0xffffffff


	//   ....[10]....
        /*00ec*/ 	.word	0xffffffff


	//   ....[11]....
        /*00f0*/ 	.word	0xffffffff


	//   ....[12]....
        /*00f4*/ 	.word	0xffffffff


	//   ....[13]....
        /*00f8*/ 	.word	0xffffffff


	//----- nvinfo : EIATTR_COOP_GROUP_INSTR_OFFSETS
	.align		4
.L_53:
        /*00fc*/ 	.byte	0x04, 0x28
        /*00fe*/ 	.short	(.L_55 - .L_54)


	//   ....[0]....
.L_54:
        /*0100*/ 	.word	0x00000030


	//   ....[1]....
        /*0104*/ 	.word	0x00000470


	//   ....[2]....
        /*0108*/ 	.word	0x00000730


	//   ....[3]....
        /*010c*/ 	.word	0x00000b70


	//   ....[4]....
        /*0110*/ 	.word	0x00000c20


	//   ....[5]....
        /*0114*/ 	.word	0x00000cd0


	//   ....[6]....
        /*0118*/ 	.word	0x000012f0


	//   ....[7]....
        /*011c*/ 	.word	0x00001310


	//   ....[8]....
        /*0120*/ 	.word	0x00001330


	//   ....[9]....
        /*0124*/ 	.word	0x00001580


	//   ....[10]....
        /*0128*/ 	.word	0x000015b0


	//   ....[11]....
        /*012c*/ 	.word	0x000015d0


	//   ....[12]....
        /*0130*/ 	.word	0x00004ad0


	//   ....[13]....
        /*0134*/ 	.word	0x00004c90


	//----- nvinfo : EIATTR_VRC_CTA_INIT_COUNT
	.align		4
.L_55:
        /*0138*/ 	.byte	0x02, 0x4a
        /*013a*/ 	.byte	0x80
	.zero		1


	//----- nvinfo : EIATTR_MBARRIER_INSTR_OFFSETS
	.align		4
        /*013c*/ 	.byte	0x04, 0x39
        /*013e*/ 	.short	(.L_57 - .L_56)


	//   ....[0]....
.L_56:
        /*0140*/ 	.word	0x00000330
        /*0144*/ 	.word	0x000000ff
        /*0148*/ 	.word	0x00031800
        /*014c*/ 	.short	0x0100
        /*014e*/ 	.byte	0x05
	.zero		1


	//   ....[1]....
        /*0150*/ 	.word	0x00000340
        /*0154*/ 	.word	0x000000ff
        /*0158*/ 	.word	0x00031820
        /*015c*/ 	.short	0x0100
        /*015e*/ 	.byte	0x05
	.zero		1


	//   ....[2]....
        /*0160*/ 	.word	0x00000350
        /*0164*/ 	.word	0x000000ff
        /*0168*/ 	.word	0x00031840
        /*016c*/ 	.short	0x0100
        /*016e*/ 	.byte	0x05
	.zero		1


	//   ....[3]....
        /*0170*/ 	.word	0x00000360
        /*0174*/ 	.word	0x000000ff
        /*0178*/ 	.word	0x00031808
        /*017c*/ 	.short	0x0100
        /*017e*/ 	.byte	0x05
	.zero		1


	//   ....[4]....
        /*0180*/ 	.word	0x00000370
        /*0184*/ 	.word	0x000000ff
        /*0188*/ 	.word	0x00031828
        /*018c*/ 	.short	0x0100
        /*018e*/ 	.byte	0x05
	.zero		1


	//   ....[5]....
        /*0190*/ 	.word	0x00000380
        /*0194*/ 	.word	0x000000ff
        /*0198*/ 	.word	0x00031848
        /*019c*/ 	.short	0x0100
        /*019e*/ 	.byte	0x05
	.zero		1


	//   ....[6]....
        /*01a0*/ 	.word	0x00000390
        /*01a4*/ 	.word	0x000000ff
        /*01a8*/ 	.word	0x00031810
        /*01ac*/ 	.short	0x0100
        /*01ae*/ 	.byte	0x05
	.zero		1


	//   ....[7]....
        /*01b0*/ 	.word	0x000003a0
        /*01b4*/ 	.word	0x000000ff
        /*01b8*/ 	.word	0x00031830
        /*01bc*/ 	.short	0x0100
        /*01be*/ 	.byte	0x05
	.zero		1


	//   ....[8]....
        /*01c0*/ 	.word	0x000003b0
        /*01c4*/ 	.word	0x000000ff
        /*01c8*/ 	.word	0x00031850
        /*01cc*/ 	.short	0x0100
        /*01ce*/ 	.byte	0x05
	.zero		1


	//   ....[9]....
        /*01d0*/ 	.word	0x000003c0
        /*01d4*/ 	.word	0x000000ff
        /*01d8*/ 	.word	0x00031818
        /*01dc*/ 	.short	0x0100
        /*01de*/ 	.byte	0x05
	.zero		1


	//   ....[10]....
        /*01e0*/ 	.word	0x000003d0
        /*01e4*/ 	.word	0x000000ff
        /*01e8*/ 	.word	0x00031838
        /*01ec*/ 	.short	0x0100
        /*01ee*/ 	.byte	0x05
	.zero		1


	//   ....[11]....
        /*01f0*/ 	.word	0x000003e0
        /*01f4*/ 	.word	0x000000ff
        /*01f8*/ 	.word	0x00031858
        /*01fc*/ 	.short	0x0100
        /*01fe*/ 	.byte	0x05
	.zero		1


	//   ....[12]....
        /*0200*/ 	.word	0x000003f0
        /*0204*/ 	.word	0x000000ff
        /*0208*/ 	.word	0x00031860
        /*020c*/ 	.short	0x0100
        /*020e*/ 	.byte	0x05
	.zero		1


	//   ....[13]....
        /*0210*/ 	.word	0x00000400
        /*0214*/ 	.word	0x000000ff
        /*0218*/ 	.word	0x00031870
        /*021c*/ 	.short	0x0100
        /*021e*/ 	.byte	0x05
	.zero		1


	//   ....[14]....
        /*0220*/ 	.word	0x00000410
        /*0224*/ 	.word	0x000000ff
        /*0228*/ 	.word	0x00031868
        /*022c*/ 	.short	0x0100
        /*022e*/ 	.byte	0x05
	.zero		1


	//   ....[15]....
        /*0230*/ 	.word	0x00000420
        /*0234*/ 	.word	0x000000ff
        /*0238*/ 	.word	0x00031878
        /*023c*/ 	.short	0x0100
        /*023e*/ 	.byte	0x05
	.zero		1


	//   ....[16]....
        /*0240*/ 	.word	0x00000a20
        /*0244*/ 	.word	0x00000002
        /*0248*/ 	.word	0x00031800
        /*024c*/ 	.short	0x010a
        /*024e*/ 	.byte	0xff
	.zero		1


	//   ....[17]....
        /*0250*/ 	.word	0x00000db0
        /*0254*/ 	.word	0x00000002
        /*0258*/ 	.word	0x00000000
        /*025c*/ 	.short	0x0101
        /*025e*/ 	.byte	0xff
	.zero		1


	//   ....[18]....
        /*0260*/ 	.word	0x000010e0
        /*0264*/ 	.word	0x00000000
        /*0268*/ 	.word	0x00031870
        /*026c*/ 	.short	0x010a
        /*026e*/ 	.byte	0x08
	.zero		1


	//   ....[19]....
        /*0270*/ 	.word	0x00001180
        /*0274*/ 	.word	0x000000ff
        /*0278*/ 	.word	0x00031840
        /*027c*/ 	.short	0x010a
        /*027e*/ 	.byte	0x0d
	.zero		1


	//   ....[20]....
        /*0280*/ 	.word	0x00001550
        /*0284*/ 	.word	0x000000ff
        /*0288*/ 	.word	0x00031840
        /*028c*/ 	.short	0x010a
        /*028e*/ 	.byte	0x09
	.zero		1


	//   ....[21]....
        /*0290*/ 	.word	0x00001b20
        /*0294*/ 	.word	0x00000000
        /*0298*/ 	.word	0x00031820
        /*029c*/ 	.short	0x010a
        /*029e*/ 	.byte	0xff
	.zero		1


	//   ....[22]....
        /*02a0*/ 	.word	0x00001ec0
        /*02a4*/ 	.word	0x00000000
        /*02a8*/ 	.word	0x00031828
        /*02ac*/ 	.short	0x010a
        /*02ae*/ 	.byte	0xff
	.zero		1


	//   ....[23]....
        /*02b0*/ 	.word	0x00002030
        /*02b4*/ 	.word	0x00000000
        /*02b8*/ 	.word	0x00031830
        /*02bc*/ 	.short	0x010a
        /*02be*/ 	.byte	0xff
	.zero		1


	//   ....[24]....
        /*02c0*/ 	.word	0x00002190
        /*02c4*/ 	.word	0x00000000
        /*02c8*/ 	.word	0x00031838
        /*02cc*/ 	.short	0x010a
        /*02ce*/ 	.byte	0xff
	.zero		1


	//   ....[25]....
        /*02d0*/ 	.word	0x000022e0
        /*02d4*/ 	.word	0x00000000
        /*02d8*/ 	.word	0x00031820
        /*02dc*/ 	.short	0x010a
        /*02de*/ 	.byte	0xff
	.zero		1


	//   ....[26]....
        /*02e0*/ 	.word	0x000024f0
        /*02e4*/ 	.word	0x00000000
        /*02e8*/ 	.word	0x00031828
        /*02ec*/ 	.short	0x010a
        /*02ee*/ 	.byte	0xff
	.zero		1


	//   ....[27]....
        /*02f0*/ 	.word	0x00002620
        /*02f4*/ 	.word	0x00000000
        /*02f8*/ 	.word	0x00031830
        /*02fc*/ 	.short	0x010a
        /*02fe*/ 	.byte	0xff
	.zero		1


	//   ....[28]....
        /*0300*/ 	.word	0x00002750
        /*0304*/ 	.word	0x00000000
        /*0308*/ 	.word	0x00031838
        /*030c*/ 	.short	0x010a
        /*030e*/ 	.byte	0xff
	.zero		1


	//   ....[29]....
        /*0310*/ 	.word	0x00002880
        /*0314*/ 	.word	0x00000000
        /*0318*/ 	.word	0x00031820
        /*031c*/ 	.short	0x010a
        /*031e*/ 	.byte	0xff
	.zero		1


	//   ....[30]....
        /*0320*/ 	.word	0x00002a90
        /*0324*/ 	.word	0x00000000
        /*0328*/ 	.word	0x00031828
        /*032c*/ 	.short	0x010a
        /*032e*/ 	.byte	0xff
	.zero		1


	//   ....[31]....
        /*0330*/ 	.word	0x00002bc0
        /*0334*/ 	.word	0x00000000
        /*0338*/ 	.word	0x00031830
        /*033c*/ 	.short	0x010a
        /*033e*/ 	.byte	0xff
	.zero		1


	//   ....[32]....
        /*0340*/ 	.word	0x00002cf0
        /*0344*/ 	.word	0x00000000
        /*0348*/ 	.word	0x00031838
        /*034c*/ 	.short	0x010a
        /*034e*/ 	.byte	0xff
	.zero		1


	//   ....[33]....
        /*0350*/ 	.word	0x00003190
        /*0354*/ 	.word	0x00000002
        /*0358*/ 	.word	0x00031860
        /*035c*/ 	.short	0x010a
        /*035e*/ 	.byte	0xff
	.zero		1


	//   ....[34]....
        /*0360*/ 	.word	0x00004950
        /*0364*/ 	.word	0x00000002
        /*0368*/ 	.word	0x00000000
        /*036c*/ 	.short	0x0101
        /*036e*/ 	.byte	0xff
	.zero		1


	//   ....[35]....
        /*0370*/ 	.word	0x00004cc0
        /*0374*/ 	.word	0x00000002
        /*0378*/ 	.word	0x00031800
        /*037c*/ 	.short	0x010a
        /*037e*/ 	.byte	0xff
	.zero		1


	//   ....[36]....
        /*0380*/ 	.word	0x00004d40
        /*0384*/ 	.word	0x00000000
        /*0388*/ 	.word	0x00031870
        /*038c*/ 	.short	0x010a
        /*038e*/ 	.byte	0xff
	.zero		1


	//   ....[37]....
        /*0390*/ 	.word	0x00004db0
        /*0394*/ 	.word	0x00000002
        /*0398*/ 	.word	0x00031840
        /*039c*/ 	.short	0x010a
        /*039e*/ 	.byte	0xff
	.zero		1


	//   ....[38]....
        /*03a0*/ 	.word	0x00004e20
        /*03a4*/ 	.word	0x00000000
        /*03a8*/ 	.word	0x00031840
        /*03ac*/ 	.short	0x010a
        /*03ae*/ 	.byte	0xff
	.zero		1


	//   ....[39]....
        /*03b0*/ 	.word	0x00004e90
        /*03b4*/ 	.word	0x00000000
        /*03b8*/ 	.word	0x00031820
        /*03bc*/ 	.short	0x010a
        /*03be*/ 	.byte	0xff
	.zero		1


	//   ....[40]....
        /*03c0*/ 	.word	0x00004f00
        /*03c4*/ 	.word	0x00000000
        /*03c8*/ 	.word	0x00031828
        /*03cc*/ 	.short	0x010a
        /*03ce*/ 	.byte	0xff
	.zero		1


	//   ....[41]....
        /*03d0*/ 	.word	0x00004f70
        /*03d4*/ 	.word	0x00000000
        /*03d8*/ 	.word	0x00031830
        /*03dc*/ 	.short	0x010a
        /*03de*/ 	.byte	0xff
	.zero		1


	//   ....[42]....
        /*03e0*/ 	.word	0x00004fe0
        /*03e4*/ 	.word	0x00000000
        /*03e8*/ 	.word	0x00031838
        /*03ec*/ 	.short	0x010a
        /*03ee*/ 	.byte	0xff
	.zero		1


	//   ....[43]....
        /*03f0*/ 	.word	0x00005050
        /*03f4*/ 	.word	0x00000000
        /*03f8*/ 	.word	0x00031820
        /*03fc*/ 	.short	0x010a
        /*03fe*/ 	.byte	0xff
	.zero		1


	//   ....[44]....
        /*0400*/ 	.word	0x000050c0
        /*0404*/ 	.word	0x00000000
        /*0408*/ 	.word	0x00031828
        /*040c*/ 	.short	0x010a
        /*040e*/ 	.byte	0xff
	.zero		1


	//   ....[45]....
        /*0410*/ 	.word	0x00005130
        /*0414*/ 	.word	0x00000000
        /*0418*/ 	.word	0x00031830
        /*041c*/ 	.short	0x010a
        /*041e*/ 	.byte	0xff
	.zero		1


	//   ....[46]....
        /*0420*/ 	.word	0x000051a0
        /*0424*/ 	.word	0x00000000
        /*0428*/ 	.word	0x00031838
        /*042c*/ 	.short	0x010a
        /*042e*/ 	.byte	0xff
	.zero		1


	//   ....[47]....
        /*0430*/ 	.word	0x00005210
        /*0434*/ 	.word	0x00000000
        /*0438*/ 	.word	0x00031820
        /*043c*/ 	.short	0x010a
        /*043e*/ 	.byte	0xff
	.zero		1


	//   ....[48]....
        /*0440*/ 	.word	0x00005280
        /*0444*/ 	.word	0x00000000
        /*0448*/ 	.word	0x00031828
        /*044c*/ 	.short	0x010a
        /*044e*/ 	.byte	0xff
	.zero		1


	//   ....[49]....
        /*0450*/ 	.word	0x000052f0
        /*0454*/ 	.word	0x00000000
        /*0458*/ 	.word	0x00031830
        /*045c*/ 	.short	0x010a
        /*045e*/ 	.byte	0xff
	.zero		1


	//   ....[50]....
        /*0460*/ 	.word	0x00005360
        /*0464*/ 	.word	0x00000000
        /*0468*/ 	.word	0x00031838
        /*046c*/ 	.short	0x010a
        /*046e*/ 	.byte	0xff
	.zero		1


	//   ....[51]....
        /*0470*/ 	.word	0x000053c0
        /*0474*/ 	.word	0x00000002
        /*0478*/ 	.word	0x00031860
        /*047c*/ 	.short	0x010a
        /*047e*/ 	.byte	0xff
	.zero		1


	//----- nvinfo : EIATTR_NUM_MBARRIERS
	.align		4
.L_57:
        /*0480*/ 	.byte	0x03, 0x38
        /*0482*/ 	.short	0x0010


	//----- nvinfo : EIATTR_EXIT_INSTR_OFFSETS
	.align		4
        /*0484*/ 	.byte	0x04, 0x1c
        /*0486*/ 	.short	(.L_59 - .L_58)


	//   ....[0]....
.L_58:
        /*0488*/ 	.word	0x00000830


	//   ....[1]....
        /*048c*/ 	.word	0x00000e10


	//   ....[2]....
        /*0490*/ 	.word	0x00000ef0


	//   ....[3]....
        /*0494*/ 	.word	0x000018d0


	//   ....[4]....
        /*0498*/ 	.word	0x00001940


	//   ....[5]....
        /*049c*/ 	.word	0x00002e40


	//   ....[6]....
        /*04a0*/ 	.word	0x00002ea0


	//   ....[7]....
        /*04a4*/ 	.word	0x00004ab0


	//   ....[8]....
        /*04a8*/ 	.word	0x00004ca0


	//----- nvinfo : EIATTR_MAX_THREADS
	.align		4
.L_59:
        /*04ac*/ 	.byte	0x04, 0x05
        /*04ae*/ 	.short	(.L_61 - .L_60)
.L_60:
        /*04b0*/ 	.word	0x00000100
        /*04b4*/ 	.word	0x00000001
        /*04b8*/ 	.word	0x00000001


	//----- nvinfo : EIATTR_CRS_STACK_SIZE
	.align		4
.L_61:
        /*04bc*/ 	.byte	0x04, 0x1e
        /*04be*/ 	.short	(.L_63 - .L_62)
.L_62:
        /*04c0*/ 	.word	0x00000000


	//----- nvinfo : EIATTR_CBANK_PARAM_SIZE
	.align		4
.L_63:
        /*04c4*/ 	.byte	0x03, 0x19
        /*04c6*/ 	.short	0x02c0


	//----- nvinfo : EIATTR_PARAM_CBANK
	.align		4
        /*04c8*/ 	.byte	0x04, 0x0a
        /*04ca*/ 	.short	(.L_65 - .L_64)
	.align		4
.L_64:
        /*04cc*/ 	.word	index@(.nv.constant0._ZN9deep_gemm24sm100_fp8_gemm_1d1d_implILN4cute4UMMA5MajorE0ELS3_0ELj0ELj24576ELj1536ELj128ELj224ELj128ELj1ELj128ELj128ELj64ELj4ELj128ELj128ELj1ELb0ELj143ELNS_8GemmTypeE0ELb0EN7cutlass10bfloat16_tENS_16EpilogueIdentityEEEvPijjj14CUtensorMap_stS9_S9_S9_S9_)
        /*04d0*/ 	.short	0x0380
        /*04d2*/ 	.short	0x02c0


	//----- nvinfo : EIATTR_SW_WAR
	.align		4
.L_65:
        /*04d4*/ 	.byte	0x04, 0x36
        /*04d6*/ 	.short	(.L_67 - .L_66)
.L_66:
        /*04d8*/ 	.word	0x00000008
.L_67:


//--------------------- .nv.compat                --------------------------
	.section	.nv.compat,"",@"SHT_CUDA_COMPAT_INFO"
	.align	4
        /*0000*/ 	.byte	0x02, 0x02, 0x02, 0x00, 0x02, 0x05, 0x05, 0x00, 0x02, 0x03, 0x01, 0x00, 0x02, 0x06, 0x01, 0x00


//--------------------- .nv.callgraph             --------------------------
	.section	.nv.callgraph,"",@"SHT_CUDA_CALLGRAPH"
	.align	4
	.sectionentsize	8
	.align		4
        /*0000*/ 	.word	0x00000000
	.align		4
        /*0004*/ 	.word	0xffffffff
	.align		4
        /*0008*/ 	.word	0x00000000
	.align		4
        /*000c*/ 	.word	0xfffffffe
	.align		4
        /*0010*/ 	.word	0x00000000
	.align		4
        /*0014*/ 	.word	0xfffffffd
	.align		4
        /*0018*/ 	.word	0x00000000
	.align		4
        /*001c*/ 	.word	0xfffffffc


//--------------------- .nv.constant4             --------------------------
	.section	.nv.constant4,"a",@progbits
	.align	8
	.align		8
.nv.constant4:
        /*0000*/ 	.dword	_ZN45_INTERNAL_fed918be_9_kernel_cu_fcfc8cb9_912354cuda3std3__45__cpo5beginE
	.align		8
        /*0008*/ 	.dword	_ZN45_INTERNAL_fed918be_9_kernel_cu_fcfc8cb9_912354cuda3std3__45__cpo3endE
	.align		8
        /*0010*/ 	.dword	_ZN45_INTERNAL_fed918be_9_kernel_cu_fcfc8cb9_912354cuda3std3__45__cpo6cbeginE
	.align		8
        /*0018*/ 	.dword	_ZN45_INTERNAL_fed918be_9_kernel_cu_fcfc8cb9_912354cuda3std3__45__cpo4cendE
	.align		8
        /*0020*/ 	.dword	_ZN45_INTERNAL_fed918be_9_kernel_cu_fcfc8cb9_912354cuda3std3__447_GLOBAL__N__fed918be_9_kernel_cu_fcfc8cb9_912356ignoreE
	.align		8
        /*0028*/ 	.dword	_ZN45_INTERNAL_fed918be_9_kernel_cu_fcfc8cb9_912354cuda3std3__419piecewise_constructE
	.align		8
        /*0030*/ 	.dword	_ZN45_INTERNAL_fed918be_9_kernel_cu_fcfc8cb9_912354cuda3std3__48in_placeE
	.align		8
        /*0038*/ 	.dword	_ZN45_INTERNAL_fed918be_9_kernel_cu_fcfc8cb9_912354cuda3std6ranges3__45__cpo4swapE
	.align		8
        /*0040*/ 	.dword	_ZN45_INTERNAL_fed918be_9_kernel_cu_fcfc8cb9_912354cuda3std6ranges3__45__cpo9iter_moveE
	.align		8
        /*0048*/ 	.dword	_ZN45_INTERNAL_fed918be_9_kernel_cu_fcfc8cb9_912354cute7productE
	.align		8
        /*0050*/ 	.dword	_ZN45_INTERNAL_fed918be_9_kernel_cu_fcfc8cb9_912354cute1_E


//--------------------- .text._ZN9deep_gemm24sm100_fp8_gemm_1d1d_implILN4cute4UMMA5MajorE0ELS3_0ELj0ELj24576ELj1536ELj128ELj224ELj128ELj1ELj128ELj128ELj64ELj4ELj128ELj128ELj1ELb0ELj143ELNS_8GemmTypeE0ELb0EN7cutlass10bfloat16_tENS_16EpilogueIdentityEEEvPijjj14CUtensorMap_stS9_S9_S9_S9_ --------------------------
	.section	.text._ZN9deep_gemm24sm100_fp8_gemm_1d1d_implILN4cute4UMMA5MajorE0ELS3_0ELj0ELj24576ELj1536ELj128ELj224ELj128ELj1ELj128ELj128ELj64ELj4ELj128ELj128ELj1ELb0ELj143ELNS_8GemmTypeE0ELb0EN7cutlass10bfloat16_tENS_16EpilogueIdentityEEEvPijjj14CUtensorMap_stS9_S9_S9_S9_,"ax",@progbits
	.align	128
        .global         _ZN9deep_gemm24sm100_fp8_gemm_1d1d_implILN4cute4UMMA5MajorE0ELS3_0ELj0ELj24576ELj1536ELj128ELj224ELj128ELj1ELj128ELj128ELj64ELj4ELj128ELj128ELj1ELb0ELj143ELNS_8GemmTypeE0ELb0EN7cutlass10bfloat16_tENS_16EpilogueIdentityEEEvPijjj14CUtensorMap_stS9_S9_S9_S9_
        .type           _ZN9deep_gemm24sm100_fp8_gemm_1d1d_implILN4cute4UMMA5MajorE0ELS3_0ELj0ELj24576ELj1536ELj128ELj224ELj128ELj1ELj128ELj128ELj64ELj4ELj128ELj128ELj1ELb0ELj143ELNS_8GemmTypeE0ELb0EN7cutlass10bfloat16_tENS_16EpilogueIdentityEEEvPijjj14CUtensorMap_stS9_S9_S9_S9_,@function
        .size           _ZN9deep_gemm24sm100_fp8_gemm_1d1d_implILN4cute4UMMA5MajorE0ELS3_0ELj0ELj24576ELj1536ELj128ELj224ELj128ELj1ELj128ELj128ELj64ELj4ELj128ELj128ELj1ELb0ELj143ELNS_8GemmTypeE0ELb0EN7cutlass10bfloat16_tENS_16EpilogueIdentityEEEvPijjj14CUtensorMap_stS9_S9_S9_S9_,(.L_x_104 - _ZN9deep_gemm24sm100_fp8_gemm_1d1d_implILN4cute4UMMA5MajorE0ELS3_0ELj0ELj24576ELj1536ELj128ELj224ELj128ELj1ELj128ELj128ELj64ELj4ELj128ELj128ELj1ELb0ELj143ELNS_8GemmTypeE0ELb0EN7cutlass10bfloat16_tENS_16EpilogueIdentityEEEvPijjj14CUtensorMap_stS9_S9_S9_S9_)
        .other          _ZN9deep_gemm24sm100_fp8_gemm_1d1d_implILN4cute4UMMA5MajorE0ELS3_0ELj0ELj24576ELj1536ELj128ELj224ELj128ELj1ELj128ELj128ELj64ELj4ELj128ELj128ELj1ELb0ELj143ELNS_8GemmTypeE0ELb0EN7cutlass10bfloat16_tENS_16EpilogueIdentityEEEvPijjj14CUtensorMap_stS9_S9_S9_S9_,@"STO_CUDA_ENTRY STV_DEFAULT"
_ZN9deep_gemm24sm100_fp8_gemm_1d1d_implILN4cute4UMMA5MajorE0ELS3_0ELj0ELj24576ELj1536ELj128ELj224ELj128ELj1ELj128ELj128ELj64ELj4ELj128ELj128ELj1ELb0ELj143ELNS_8GemmTypeE0ELb0EN7cutlass10bfloat16_tENS_16EpilogueIdentityEEEvPijjj14CUtensorMap_stS9_S9_S9_S9_:
.text._ZN9deep_gemm24sm100_fp8_gemm_1d1d_implILN4cute4UMMA5MajorE0ELS3_0ELj0ELj24576ELj1536ELj128ELj224ELj128ELj1ELj128ELj128ELj64ELj4ELj128ELj128ELj1ELb0ELj143ELNS_8GemmTypeE0ELb0EN7cutlass10bfloat16_tENS_16EpilogueIdentityEEEvPijjj14CUtensorMap_stS9_S9_S9_S9_:
[----:B------:R-:W1:Y:S01]  /*0000*/  LDC R1, c[0x0][0x37c] ;  /* 0x0000df00ff017b82 */ /* 0x000e620000000800 */
[----:B------:R-:W2:Y:S02]  /*0010*/  S2R R0, SR_TID.X ;  /* 0x0000000000007919 */ /* 0x000ea40000002100 */
[----:B--2---:R-:W-:-:S05]  /*0020*/  SHF.R.U32.HI R0, RZ, 0x5, R0 ;  /* 0x00000005ff007819 */ /* 0x004fca0000011600 */
[----:B------:R-:W2:Y:S02]  /*0030*/  SHFL.IDX PT, R3, R0, RZ, 0x1f ;  /* 0x00001fff00037589 */ /* 0x000ea400000e0000 */
[----:B--2---:R-:W-:-:S13]  /*0040*/  ISETP.NE.AND P0, PT, R3, 0x2, PT ;  /* 0x000000020300780c */ /* 0x004fda0003f05270 */
[----:B-1----:R-:W-:Y:S05]  /*0050*/  @!P0 BRA `(.L_x_0) ;  /* 0x0000000400008947 */ /* 0x002fea0003800000 */
[----:B------:R-:W-:-:S13]  /*0060*/  ISETP.NE.AND P0, PT, R3, 0x1, PT ;  /* 0x000000010300780c */ /* 0x000fda0003f05270 */
[----:B------:R-:W-:Y:S05]  /*0070*/  @!P0 BRA `(.L_x_1) ;  /* 0x0000000000608947 */ /* 0x000fea0003800000 */
[----:B------:R-:W-:-:S13]  /*0080*/  ISETP.NE.AND P0, PT, R3, RZ, PT ;  /* 0x000000ff0300720c */ /* 0x000fda0003f05270 */
[----:B------:R-:W-:Y:S05]  /*0090*/  @P0 BRA `(.L_x_2) ;  /* 0x0000000400a80947 */ /* 0x000fea0003800000 */
[----:B------:R-:W-:Y:S01]  /*00a0*/  ELECT P0, URZ, PT ;  /* 0x0000000000ff782f */ /* 0x000fe20003800000 */
[----:B------:R-:W-:-:S12]  /*00b0*/  BSSY.RECONVERGENT B0, `(.L_x_3) ;  /* 0x0000013000007945 */ /* 0x000fd80003800200 */
[----:B------:R-:W-:Y:S05]  /*00c0*/  @!P0 BRA `(.L_x_4) ;  /* 0x0000000000448947 */ /* 0x000fea0003800000 */
[----:B------:R-:W1:Y:S02]  /*00d0*/  LDCU.64 UR4, c[0x0][0x348] ;  /* 0x00006900ff0477ac */ /* 0x000e640008000a00 */
[----:B-1----:R-:W-:Y:S02]  /*00e0*/  UIADD3 UR12, UP4, UPT, UR4, 0x40, URZ ;  /* 0x00000040040c7890 */ /* 0x002fe4000ff9e0ff */
[----:B------:R-:W-:Y:S02]  /*00f0*/  UIADD3 UR10, UP3, UPT, UR4, 0xc0, URZ ;  /* 0x000000c0040a7890 */ /* 0x000fe4000ff7e0ff */
[----:B------:R-:W-:Y:S02]  /*0100*/  UIADD3 UR8, UP2, UPT, UR4, 0x140, URZ ;  /* 0x0000014004087890 */ /* 0x000fe4000ff5e0ff */
[----:B------:R-:W-:Y:S02]  /*0110*/  UIADD3 UR6, UP1, UPT, UR4, 0x1c0, URZ ;  /* 0x000001c004067890 */ /* 0x000fe4000ff3e0ff */
[----:B------:R-:W-:-:S02]  /*0120*/  UIADD3 UR4, UP0, UPT, UR4, 0x240, URZ ;  /* 0x0000024004047890 */ /* 0x000fc4000ff1e0ff */
[----:B------:R-:W-:Y:S02]  /*0130*/  UIADD3.X UR13, UPT, UPT, URZ, UR5, URZ, UP4, !UPT ;  /* 0x00000005ff0d7290 */ /* 0x000fe4000a7fe4ff */
[----:B------:R-:W-:Y:S02]  /*0140*/  UIADD3.X UR11, UPT, UPT, URZ, UR5, URZ, UP3, !UPT ;  /* 0x00000005ff0b7290 */ /* 0x000fe40009ffe4ff */
[----:B------:R-:W-:Y:S02]  /*0150*/  UIADD3.X UR9, UPT, UPT, URZ, UR5, URZ, UP2, !UPT ;  /* 0x00000005ff097290 */ /* 0x000fe400097fe4ff */
[----:B------:R-:W-:Y:S02]  /*0160*/  UIADD3.X UR7, UPT, UPT, URZ, UR5, URZ, UP1, !UPT ;  /* 0x00000005ff077290 */ /* 0x000fe40008ffe4ff */
[----:B------:R-:W-:Y:S01]  /*0170*/  UIADD3.X UR5, UPT, UPT, URZ, UR5, URZ, UP0, !UPT ;  /* 0x00000005ff057290 */ /* 0x000fe200087fe4ff */
[----:B------:R1:W-:Y:S02]  /*0180*/  UTMACCTL.PF [UR12] ;  /* 0x000000000c0079b9 */ /* 0x0003e40008040000 */
[----:B------:R1:W-:Y:S02]  /*0190*/  UTMACCTL.PF [UR10] ;  /* 0x000000000a0079b9 */ /* 0x0003e40008040000 */
[----:B------:R1:W-:Y:S02]  /*01a0*/  UTMACCTL.PF [UR8] ;  /* 0x00000000080079b9 */ /* 0x0003e40008040000 */
[----:B------:R1:W-:Y:S02]  /*01b0*/  UTMACCTL.PF [UR6] ;  /* 0x00000000060079b9 */ /* 0x0003e40008040000 */
[----:B------:R1:W-:Y:S02]  /*01c0*/  UTMACCTL.PF [UR4] ;  /* 0x00000000040079b9 */ /* 0x0003e40008040000 */
[----:B-1----:R-:W-:Y:S01]  /*01d0*/  NOP ;  /* 0x0000000000007918 */ /* 0x002fe20000000000 */
.L_x_4:
[----:B------:R-:W-:Y:S05]  /*01e0*/  BSYNC.RECONVERGENT B0 ;  /* 0x0000000000007941 */ /* 0x000fea0003800200 */
.L_x_3:
[----:B------:R-:W-:Y:S05]  /*01f0*/  BRA `(.L_x_2) ;  /* 0x0000000400507947 */ /* 0x000fea0003800000 */
.L_x_1:
[----:B------:R-:W-:Y:S01]  /*0200*/  ELECT P0, URZ, PT ;  /* 0x0000000000ff782f */ /* 0x000fe20003800000 */
[----:B------:R-:W-:-:S12]  /*0210*/  BSSY.RECONVERGENT B0, `(.L_x_5) ;  /* 0x0000023000007945 */ /* 0x000fd80003800200 */
[----:B------:R-:W-:Y:S05]  /*0220*/  @!P0 BRA `(.L_x_6) ;  /* 0x0000000000848947 */ /* 0x000fea0003800000 */
[----:B------:R-:W1:Y:S01]  /*0230*/  S2UR UR5, SR_CgaCtaId ;  /* 0x00000000000579c3 */ /* 0x000e620000008800 */
[----:B------:R-:W-:Y:S01]  /*0240*/  UMOV UR7, 0x400 ;  /* 0x0000040000077882 */ /* 0x000fe20000000000 */
[----:B------:R-:W-:Y:S01]  /*0250*/  UMOV UR6, 0x1 ;  /* 0x0000000100067882 */ /* 0x000fe20000000000 */
[----:B------:R-:W-:Y:S02]  /*0260*/  UMOV UR4, 0x20 ;  /* 0x0000002000047882 */ /* 0x000fe40000000000 */
[----:B------:R-:W-:-:S04]  /*0270*/  UIADD3 UR8, UPT, UPT, -UR4, 0x100000, URZ ;  /* 0x0010000004087890 */ /* 0x000fc8000fffe1ff */
[----:B------:R-:W-:Y:S02]  /*0280*/  USHF.L.U32 UR9, UR8, 0xb, URZ ;  /* 0x0000000b08097899 */ /* 0x000fe400080006ff */
[----:B------:R-:W-:Y:S01]  /*0290*/  USHF.L.U32 UR8, UR8, 0x1, URZ ;  /* 0x0000000108087899 */ /* 0x000fe200080006ff */
[----:B------:R-:W-:Y:S02]  /*02a0*/  UMOV UR4, 0x80 ;  /* 0x0000008000047882 */ /* 0x000fe40000000000 */
[----:B------:R-:W-:-:S04]  /*02b0*/  UIADD3 UR10, UPT, UPT, -UR4, 0x100000, URZ ;  /* 0x00100000040a7890 */ /* 0x000fc8000fffe1ff */
[----:B------:R-:W-:Y:S02]  /*02c0*/  USHF.L.U32 UR11, UR10, 0xb, URZ ;  /* 0x0000000b0a0b7899 */ /* 0x000fe400080006ff */
[----:B------:R-:W-:Y:S02]  /*02d0*/  USHF.L.U32 UR10, UR10, 0x1, URZ ;  /* 0x000000010a0a7899 */ /* 0x000fe400080006ff */
[----:B-1----:R-:W-:Y:S02]  /*02e0*/  ULEA UR5, UR5, UR7, 0x18 ;  /* 0x0000000705057291 */ /* 0x002fe4000f8ec0ff */
[----:B------:R-:W-:-:S04]  /*02f0*/  UIADD3 UR6, UPT, UPT, -UR6, 0x100000, URZ ;  /* 0x0010000006067890 */ /* 0x000fc8000fffe1ff */
[----:B------:R-:W-:Y:S02]  /*0300*/  USHF.L.U32 UR7, UR6, 0xb, URZ ;  /* 0x0000000b06077899 */ /* 0x000fe400080006ff */
[----:B------:R-:W-:Y:S01]  /*0310*/  USHF.L.U32 UR6, UR6, 0x1, URZ ;  /* 0x0000000106067899 */ /* 0x000fe200080006ff */
[----:B------:R-:W1:Y:S11]  /*0320*/  FENCE.VIEW.ASYNC.S ;  /* 0x00000000000073c6 */ /* 0x000e760000000000 */
[----:B-1----:R1:W2:Y:S01]  /*0330*/  SYNCS.EXCH.64 URZ, [UR5+0x31800], UR6 ;  /* 0x0318000605ff75b2 */ /* 0x0022a20008000100 */
[----:B------:R1:W3:Y:S01]  /*0340*/  SYNCS.EXCH.64 URZ, [UR5+0x31820], UR6 ;  /* 0x0318200605ff75b2 */ /* 0x0002e20008000100 */
[----:B------:R1:W4:Y:S01]  /*0350*/  SYNCS.EXCH.64 URZ, [UR5+0x31840], UR8 ;  /* 0x0318400805ff75b2 */ /* 0x0003220008000100 */
[----:B------:R1:W5:Y:S01]  /*0360*/  SYNCS.EXCH.64 URZ, [UR5+0x31808], UR6 ;  /* 0x0318080605ff75b2 */ /* 0x0003620008000100 */
[----:B------:R1:W1:Y:S01]  /*0370*/  SYNCS.EXCH.64 URZ, [UR5+0x31828], UR6 ;  /* 0x0318280605ff75b2 */ /* 0x0002620008000100 */
        /* <DEDUP_REMOVED lines=11> */
[----:B------:R-:W-:Y:S01]  /*0430*/  NOP ;  /* 0x0000000000007918 */ /* 0x000fe20000000000 */
.L_x_6:
[----:B-1----:R-:W-:Y:S05]  /*0440*/  BSYNC.RECONVERGENT B0 ;  /* 0x0000000000007941 */ /* 0x002fea0003800200 */
.L_x_5:
[----:B------:R-:W-:Y:S05]  /*0450*/  BRA `(.L_x_2) ;  /* 0x0000000000b87947 */ /* 0x000fea0003800000 */
.L_x_0:
[----:B------:R-:W1:Y:S01]  /*0460*/  S2UR UR6, SR_CgaCtaId ;  /* 0x00000000000679c3 */ /* 0x000e620000008800 */
[----:B------:R-:W-:Y:S01]  /*0470*/  NOP ;  /* 0x0000000000007918 */ /* 0x000fe20000000000 */
[----:B------:R-:W-:Y:S01]  /*0480*/  UMOV UR4, 0x40 ;  /* 0x0000004000047882 */ /* 0x000fe20000000000 */
[----:B------:R-:W-:Y:S01]  /*0490*/  UMOV UR5, 0x400 ;  /* 0x0000040000057882 */ /* 0x000fe20000000000 */
[----:B-1----:R-:W-:Y:S02]  /*04a0*/  ULEA UR4, UR6, UR4, 0x18 ;  /* 0x0000000406047291 */ /* 0x002fe4000f8ec0ff */
[----:B------:R-:W-:-:S07]  /*04b0*/  ULEA UR5, UR6, UR5, 0x18 ;  /* 0x0000000506057291 */ /* 0x000fce000f8ec0ff */
[----:B------:R-:W1:Y:S02]  /*04c0*/  LDS.U8 R0, [UR4] ;  /* 0x00000004ff007984 */ /* 0x000e640008000000 */
[----:B-1----:R-:W-:-:S13]  /*04d0*/  ISETP.NE.AND P0, PT, R0, RZ, PT ;  /* 0x000000ff0000720c */ /* 0x002fda0003f05270 */
[----:B------:R-:W-:Y:S05]  /*04e0*/  @P0 BRA `(.L_x_7) ;  /* 0x00000000007c0947 */ /* 0x000fea0003800000 */
[----:B------:R-:W-:-:S13]  /*04f0*/  ELECT P0, URZ, PT ;  /* 0x0000000000ff782f */ /* 0x000fda0003800000 */
[----:B------:R-:W-:Y:S05]  /*0500*/  @!P0 BRA `(.L_x_8) ;  /* 0x0000000000848947 */ /* 0x000fea0003800000 */
[----:B------:R-:W-:Y:S01]  /*0510*/  UMOV UR4, 0x10 ;  /* 0x0000001000047882 */ /* 0x000fe20000000000 */
[----:B------:R-:W-:-:S04]  /*0520*/  IMAD.MOV.U32 R2, RZ, RZ, 0xffff ;  /* 0x0000ffffff027424 */ /* 0x000fc800078e00ff */
[----:B------:R-:W-:Y:S04]  /*0530*/  DEPBAR.LE SB1, 0x36 ;  /* 0x00009d800000791a */ /* 0x000fe80000000000 */
[----:B------:R-:W1:Y:S02]  /*0540*/  UTCATOMSWS.FIND_AND_SET.ALIGN UP0, UR4, UR4 ;  /* 0x00000004000475e3 */ /* 0x000e640008000800 */
[----:B-1----:R-:W-:Y:S01]  /*0550*/  PLOP3.LUT P0, PT, PT, PT, UP0, 0x80, 0x8 ;  /* 0x000000000008781c */ /* 0x002fe20003f0f008 */
[----:B------:R-:W-:-:S03]  /*0560*/  IMAD.U32 R7, RZ, RZ, UR4 ;  /* 0x00000004ff077e24 */ /* 0x000fc6000f8e00ff */
[----:B------:R-:W-:-:S04]  /*0570*/  SEL R0, RZ, 0xffffffff, !P0 ;  /* 0xffffffffff007807 */ /* 0x000fc80004000000 */
[----:B------:R-:W-:Y:S01]  /*0580*/  ISETP.NE.AND P0, PT, R0, RZ, PT ;  /* 0x000000ff0000720c */ /* 0x000fe20003f05270 */
[----:B------:R-:W-:-:S12]  /*0590*/  IMAD.MOV.U32 R0, RZ, RZ, 0x1 ;  /* 0x00000001ff007424 */ /* 0x000fd800078e00ff */
[----:B------:R-:W-:Y:S05]  /*05a0*/  @P0 BRA `(.L_x_9) ;  /* 0x0000000000240947 */ /* 0x000fea0003800000 */
.L_x_10:
[----:B------:R-:W-:Y:S05]  /*05b0*/  NANOSLEEP 0x64 ;  /* 0x000000640000795d */ /* 0x000fea0003800000 */
[----:B------:R-:W-:-:S05]  /*05c0*/  UMOV UR4, 0x10 ;  /* 0x0000001000047882 */ /* 0x000fca0000000000 */
[----:B------:R-:W-:Y:S04]  /*05d0*/  DEPBAR.LE SB1, 0x36 ;  /* 0x00009d800000791a */ /* 0x000fe80000000000 */
[----:B------:R-:W1:Y:S02]  /*05e0*/  UTCATOMSWS.FIND_AND_SET.ALIGN UP0, UR4, UR4 ;  /* 0x00000004000475e3 */ /* 0x000e640008000800 */
[----:B-1----:R-:W-:Y:S01]  /*05f0*/  PLOP3.LUT P0, PT, PT, PT, UP0, 0x80, 0x8 ;  /* 0x000000000008781c */ /* 0x002fe20003f0f008 */
[----:B------:R-:W-:-:S03]  /*0600*/  IMAD.U32 R7, RZ, RZ, UR4 ;  /* 0x00000004ff077e24 */ /* 0x000fc6000f8e00ff */
[----:B------:R-:W-:-:S04]  /*0610*/  SEL R4, RZ, 0xffffffff, !P0 ;  /* 0xffffffffff047807 */ /* 0x000fc80004000000 */
[----:B------:R-:W-:-:S13]  /*0620*/  ISETP.NE.AND P0, PT, R4, RZ, PT ;  /* 0x000000ff0400720c */ /* 0x000fda0003f05270 */
[----:B------:R-:W-:Y:S05]  /*0630*/  @!P0 BRA `(.L_x_10) ;  /* 0xfffffffc00dc8947 */ /* 0x000fea000383ffff */
.L_x_9:
[C---:B------:R-:W-:Y:S01]  /*0640*/  VIADD R5, R7.reuse, 0x10 ;  /* 0x0000001007057836 */ /* 0x040fe20000000000 */
[----:B------:R-:W-:Y:S01]  /*0650*/  UMOV UR4, 0x50 ;  /* 0x0000005000047882 */ /* 0x000fe20000000000 */
[----:B------:R-:W-:Y:S01]  /*0660*/  SHF.L.U32 R2, R2, R7, RZ ;  /* 0x0000000702027219 */ /* 0x000fe200000006ff */
[----:B------:R-:W-:Y:S01]  /*0670*/  ULEA UR4, UR6, UR4, 0x18 ;  /* 0x0000000406047291 */ /* 0x000fe2000f8ec0ff */
[----:B------:R-:W-:Y:S01]  /*0680*/  IMAD.SHL.U32 R7, R7, 0x20, RZ ;  /* 0x0000002007077824 */ /* 0x000fe200078e00ff */
[----:B------:R-:W-:-:S04]  /*0690*/  SHF.L.U32 R5, R0, R5, RZ ;  /* 0x0000000500057219 */ /* 0x000fc800000006ff */
[----:B------:R-:W-:-:S05]  /*06a0*/  LOP3.LUT R2, R5, R2, RZ, 0xfc, !PT ;  /* 0x0000000205027212 */ /* 0x000fca00078efcff */
[----:B------:R1:W-:Y:S04]  /*06b0*/  ATOMS.OR RZ, [UR4], R2 ;  /* 0x00000002ffff798c */ /* 0x0003e8000b000004 */
[----:B------:R1:W-:Y:S01]  /*06c0*/  STS [UR5+0x31880], R7 ;  /* 0x03188007ff007988 */ /* 0x0003e20008000805 */
[----:B------:R-:W-:Y:S05]  /*06d0*/  BRA `(.L_x_8) ;  /* 0x0000000000107947 */ /* 0x000fea0003800000 */
.L_x_7:
[----:B------:R-:W-:Y:S02]  /*06e0*/  MOV R0, 0xffffffff ;  /* 0xffffffff00007802 */ /* 0x000fe40000000f00 */
[----:B------:R-:W-:-:S03]  /*06f0*/  MOV R4, 0x720 ;  /* 0x0000072000047802 */ /* 0x000fc60000000f00 */
[----:B------:R1:W-:Y:S04]  /*0700*/  STS [UR5+0x31880], R0 ;  /* 0x03188000ff007988 */ /* 0x0003e80008000805 */
[----:B-1----:R-:W-:Y:S05]  /*0710*/  CALL.REL.NOINC `($__internal_1_$__cuda_sm10x_tcgen05_guardrail_trap_phase_invalid_during_alloc) ;  /* 0x0000004c00487944 */ /* 0x002fea0003c00000 */
.L_x_8:
[----:B------:R-:W-:Y:S05]  /*0720*/  WARPSYNC.ALL ;  /* 0x0000000000007948 */ /* 0x000fea0003800000 */
[----:B------:R-:W-:Y:S01]  /*0730*/  NOP ;  /* 0x0000000000007918 */ /* 0x000fe20000000000 */
.L_x_2:
[----:B------:R-:W1:Y:S01]  /*0740*/  LDC R0, c[0x0][0x388] ;  /* 0x0000e200ff007b82 */ /* 0x000e620000000800 */
[----:B------:R-:W5:Y:S07]  /*0750*/  S2R R21, SR_LANEID ;  /* 0x0000000000157919 */ /* 0x000f6e0000000000 */
[----:B--2345:R-:W-:Y:S01]  /*0760*/  BAR.SYNC.DEFER_BLOCKING 0x0 ;  /* 0x0000000000007b1d */ /* 0x03cfe20000010000 */
[----:B------:R-:W-:Y:S02]  /*0770*/  ISETP.NE.AND P0, PT, R3, RZ, PT ;  /* 0x000000ff0300720c */ /* 0x000fe40003f05270 */
[----:B-1----:R-:W-:-:S04]  /*0780*/  IADD3 R0, PT, PT, R0, 0x7f, RZ ;  /* 0x0000007f00007810 */ /* 0x002fc80007ffe0ff */
[----:B------:R-:W-:-:S05]  /*0790*/  SHF.R.U32.HI R31, RZ, 0x7, R0 ;  /* 0x00000007ff1f7819 */ /* 0x000fca0000011600 */
[----:B------:R-:W-:Y:S02]  /*07a0*/  IMAD R22, R31, 0x6e, RZ ;  /* 0x0000006e1f167824 */ /* 0x000fe400078e02ff */
[----:B------:R-:W-:Y:S05]  /*07b0*/  @!P0 BRA `(.L_x_11) ;  /* 0x0000001000508947 */ /* 0x000fea0003800000 */
[----:B------:R-:W-:Y:S01]  /*07c0*/  ISETP.NE.AND P0, PT, R3, 0x1, PT ;  /* 0x000000010300780c */ /* 0x000fe20003f05270 */
[----:B------:R-:W1:-:S12]  /*07d0*/  S2UR UR5, SR_CgaCtaId ;  /* 0x00000000000579c3 */ /* 0x000e580000008800 */
[----:B------:R-:W-:Y:S05]  /*07e0*/  @!P0 BRA `(.L_x_12) ;  /* 0x0000000400948947 */ /* 0x000fea0003800000 */
[----:B------:R-:W-:-:S13]  /*07f0*/  ISETP.NE.AND P0, PT, R3, 0x2, PT ;  /* 0x000000020300780c */ /* 0x000fda0003f05270 */
[----:B------:R-:W-:Y:S05]  /*0800*/  @P0 BRA `(.L_x_13) ;  /* 0x00000024009c0947 */ /* 0x000fea0003800000 */
[----:B------:R-:W2:Y:S02]  /*0810*/  S2UR UR4, SR_CTAID.X ;  /* 0x00000000000479c3 */ /* 0x000ea40000002500 */
[----:B--2---:R-:W-:-:S13]  /*0820*/  ISETP.LE.U32.AND P0, PT, R22, UR4, PT ;  /* 0x0000000416007c0c */ /* 0x004fda000bf03070 */
[----:B-1----:R-:W-:Y:S05]  /*0830*/  @P0 EXIT ;  /* 0x000000000000094d */ /* 0x002fea0003800000 */
[--C-:B------:R-:W-:Y:S01]  /*0840*/  SHF.R.U32.HI R20, RZ, 0x3, R21.reuse ;  /* 0x00000003ff147819 */ /* 0x100fe20000011615 */
[----:B------:R-:W-:Y:S01]  /*0850*/  ULOP3.LUT UR4, URZ, UR4, URZ, 0x33, !UPT ;  /* 0x00000004ff047292 */ /* 0x000fe2000f8e33ff */
[----:B------:R-:W-:Y:S02]  /*0860*/  HFMA2 R15, -RZ, RZ, 0, 0 ;  /* 0x00000000ff0f7431 */ /* 0x000fe400000001ff */
[----:B------:R-:W-:Y:S01]  /*0870*/  IMAD.MOV.U32 R16, RZ, RZ, RZ ;  /* 0x000000ffff107224 */ /* 0x000fe200078e00ff */
[C---:B------:R-:W-:Y:S01]  /*0880*/  LOP3.LUT R6, R20.reuse, 0x1, RZ, 0x3c, !PT ;  /* 0x0000000114067812 */ /* 0x040fe200078e3cff */
[C---:B------:R-:W-:Y:S01]  /*0890*/  IMAD.SHL.U32 R0, R20.reuse, 0x20, RZ ;  /* 0x0000002014007824 */ /* 0x040fe200078e00ff */
[----:B------:R-:W-:Y:S01]  /*08a0*/  LOP3.LUT R18, R20, 0x2, RZ, 0x3c, !PT ;  /* 0x0000000214127812 */ /* 0x000fe200078e3cff */
[----:B------:R-:W-:Y:S01]  /*08b0*/  VIADD R25, R22, UR4 ;  /* 0x0000000416197c36 */ /* 0x000fe20008000000 */
[----:B------:R-:W-:Y:S01]  /*08c0*/  LOP3.LUT R4, R20, 0x3, RZ, 0x3c, !PT ;  /* 0x0000000314047812 */ /* 0x000fe200078e3cff */
[----:B------:R-:W-:Y:S01]  /*08d0*/  IMAD R20, R21, 0x4, R20 ;  /* 0x0000000415147824 */ /* 0x000fe200078e0214 */
[C---:B------:R-:W-:Y:S01]  /*08e0*/  LOP3.LUT R2, R0.reuse, 0x20, RZ, 0x3c, !PT ;  /* 0x0000002000027812 */ /* 0x040fe200078e3cff */
[----:B------:R-:W-:Y:S01]  /*08f0*/  IMAD.HI.U32 R25, R25, -0x1ada67d5, RZ ;  /* 0xe525982b19197827 */ /* 0x000fe200078e00ff */
[C---:B------:R-:W-:Y:S01]  /*0900*/  LOP3.LUT R22, R0.reuse, 0x40, RZ, 0x3c, !PT ;  /* 0x0000004000167812 */ /* 0x040fe200078e3cff */
[----:B------:R-:W-:Y:S01]  /*0910*/  UMOV UR5, URZ ;  /* 0x000000ff00057c82 */ /* 0x000fe20008000000 */
[CC--:B------:R-:W-:Y:S01]  /*0920*/  IADD3 R24, PT, PT, R0.reuse, R21.reuse, RZ ;  /* 0x0000001500187210 */ /* 0x0c0fe20007ffe0ff */
[C---:B------:R-:W-:Y:S01]  /*0930*/  IMAD R19, R21.reuse, 0x4, R6 ;  /* 0x0000000415137824 */ /* 0x040fe200078e0206 */
[----:B------:R-:W-:Y:S01]  /*0940*/  LOP3.LUT R0, R0, 0x60, RZ, 0x3c, !PT ;  /* 0x0000006000007812 */ /* 0x000fe200078e3cff */
[C---:B------:R-:W-:Y:S01]  /*0950*/  IMAD R18, R21.reuse, 0x4, R18 ;  /* 0x0000000415127824 */ /* 0x040fe200078e0212 */
[----:B------:R-:W-:Y:S01]  /*0960*/  LEA R17, R21, R4, 0x2 ;  /* 0x0000000415117211 */ /* 0x000fe200078e10ff */
[----:B------:R-:W-:Y:S01]  /*0970*/  IMAD.IADD R23, R2, 0x1, R21 ;  /* 0x0000000102177824 */ /* 0x000fe200078e0215 */
[----:B------:R-:W-:Y:S01]  /*0980*/  SHF.R.U32.HI R25, RZ, 0x7, R25 ;  /* 0x00000007ff197819 */ /* 0x000fe20000011619 */
[----:B------:R-:W-:Y:S01]  /*0990*/  IMAD.IADD R22, R22, 0x1, R21 ;  /* 0x0000000116167824 */ /* 0x000fe200078e0215 */
[----:B------:R-:W-:-:S07]  /*09a0*/  IADD3 R21, PT, PT, R0, R21, RZ ;  /* 0x0000001500157210 */ /* 0x000fce0007ffe0ff */
.L_x_17:
[----:B-1----:R-:W1:Y:S01]  /*09b0*/  S2R R0, SR_CgaCtaId ;  /* 0x0000000000007919 */ /* 0x002e620000008800 */
[----:B------:R-:W-:Y:S01]  /*09c0*/  MOV R3, 0x400 ;  /* 0x0000040000037802 */ /* 0x000fe20000000f00 */
[----:B------:R-:W-:-:S03]  /*09d0*/  UMOV UR4, URZ ;  /* 0x000000ff00047c82 */ /* 0x000fc60008000000 */
[----:B-1----:R-:W-:-:S07]  /*09e0*/  LEA R0, R0, R3, 0x18 ;  /* 0x0000000300007211 */ /* 0x002fce00078ec0ff */
.L_x_16:
[----:B-1----:R-:W-:Y:S01]  /*09f0*/  LEA R2, R15, R0, 0x3 ;  /* 0x000000000f027211 */ /* 0x002fe200078e18ff */
[----:B------:R-:W-:Y:S01]  /*0a00*/  ULOP3.LUT UP0, URZ, UR4, 0x3, URZ, 0xc0, !UPT ;  /* 0x0000000304ff7892 */ /* 0x000fe2000f80c0ff */
[----:B------:R-:W-:-:S04]  /*0a10*/  SHF.L.U32 R5, R16, 0x1f, RZ ;  /* 0x0000001f10057819 */ /* 0x000fc800000006ff */
[----:B------:R-:W1:Y:S02]  /*0a20*/  SYNCS.PHASECHK.TRANS64.TRYWAIT P0, [R2+URZ+0x31800], R5 ;  /* 0x03180005020075a7 */ /* 0x000e6400080011ff */
[----:B-1----:R-:W-:Y:S05]  /*0a30*/  @!P0 BRA `(.L_x_14) ;  /* 0x00000040009c8947 */ /* 0x002fea0003800000 */
.L_x_67:
[----:B------:R-:W-:Y:S05]  /*0a40*/  BRA.U UP0, `(.L_x_15) ;  /* 0x0000000100bc7547 */ /* 0x000fea000b800000 */
[C-C-:B------:R-:W-:Y:S02]  /*0a50*/  IMAD R26, R15.reuse, 0x200, R0.reuse ;  /* 0x000002000f1a7824 */ /* 0x140fe400078e0200 */
[----:B------:R-:W-:Y:S02]  /*0a60*/  IMAD R3, R15, 0x400, R0 ;  /* 0x000004000f037824 */ /* 0x000fe400078e0200 */
[--C-:B------:R-:W-:Y:S01]  /*0a70*/  IMAD R9, R24, 0x4, R26.reuse ;  /* 0x0000000418097824 */ /* 0x100fe200078e021a */
[-C--:B------:R-:W-:Y:S01]  /*0a80*/  LEA R8, R23, R26.reuse, 0x2 ;  /* 0x0000001a17087211 */ /* 0x080fe200078e10ff */
[--C-:B------:R-:W-:Y:S01]  /*0a90*/  IMAD R29, R22, 0x4, R26.reuse ;  /* 0x00000004161d7824 */ /* 0x100fe200078e021a */
[-C--:B------:R-:W-:Y:S01]  /*0aa0*/  LEA R27, R21, R26.reuse, 0x2 ;  /* 0x0000001a151b7211 */ /* 0x080fe200078e10ff */
[--C-:B-1----:R-:W-:Y:S01]  /*0ab0*/  IMAD R5, R19, 0x4, R26.reuse ;  /* 0x0000000413057824 */ /* 0x102fe200078e021a */
[-C--:B------:R-:W-:Y:S01]  /*0ac0*/  LEA R6, R20, R26.reuse, 0x2 ;  /* 0x0000001a14067211 */ /* 0x080fe200078e10ff */
[----:B------:R-:W1:Y:S01]  /*0ad0*/  LDS R9, [R9+0x30000] ;  /* 0x0300000009097984 */ /* 0x000e620000000800 */
[----:B------:R-:W-:Y:S01]  /*0ae0*/  LEA R4, R18, R26, 0x2 ;  /* 0x0000001a12047211 */ /* 0x000fe200078e10ff */
[----:B------:R-:W-:Y:S01]  /*0af0*/  IMAD R26, R17, 0x4, R26 ;  /* 0x00000004111a7824 */ /* 0x000fe200078e021a */
[-C--:B------:R-:W-:Y:S01]  /*0b00*/  LEA R14, R24, R3.reuse, 0x2 ;  /* 0x00000003180e7211 */ /* 0x080fe200078e10ff */
[----:B------:R-:W2:Y:S01]  /*0b10*/  LDS R8, [R8+0x30000] ;  /* 0x0300000008087984 */ /* 0x000ea20000000800 */
[--C-:B------:R-:W-:Y:S01]  /*0b20*/  IMAD R11, R23, 0x4, R3.reuse ;  /* 0x00000004170b7824 */ /* 0x100fe200078e0203 */
[----:B------:R-:W-:Y:S01]  /*0b30*/  LEA R10, R22, R3, 0x2 ;  /* 0x00000003160a7211 */ /* 0x000fe200078e10ff */
[----:B------:R-:W-:Y:S01]  /*0b40*/  IMAD R7, R21, 0x4, R3 ;  /* 0x0000000415077824 */ /* 0x000fe200078e0203 */
[----:B------:R-:W3:Y:S04]  /*0b50*/  LDS R29, [R29+0x30000] ;  /* 0x030000001d1d7984 */ /* 0x000ee80000000800 */
[----:B------:R-:W4:Y:S01]  /*0b60*/  LDS R27, [R27+0x30000] ;  /* 0x030000001b1b7984 */ /* 0x000f220000000800 */
[----:B------:R-:W-:-:S03]  /*0b70*/  NOP ;  /* 0x0000000000007918 */ /* 0x000fc60000000000 */
[----:B-1----:R1:W-:Y:S04]  /*0b80*/  STS [R6+0x30000], R9 ;  /* 0x0300000906007388 */ /* 0x0023e80000000800 */
[----:B--2---:R2:W-:Y:S04]  /*0b90*/  STS [R5+0x30000], R8 ;  /* 0x0300000805007388 */ /* 0x0045e80000000800 */
[----:B---3--:R3:W-:Y:S04]  /*0ba0*/  STS [R4+0x30000], R29 ;  /* 0x0300001d04007388 */ /* 0x0087e80000000800 */
[----:B----4-:R-:W-:Y:S04]  /*0bb0*/  STS [R26+0x30000], R27 ;  /* 0x0300001b1a007388 */ /* 0x010fe80000000800 */
[----:B------:R-:W4:Y:S04]  /*0bc0*/  LDS R13, [R14+0x30800] ;  /* 0x030800000e0d7984 */ /* 0x000f280000000800 */
[----:B------:R-:W5:Y:S04]  /*0bd0*/  LDS R12, [R11+0x30800] ;  /* 0x030800000b0c7984 */ /* 0x000f680000000800 */
[----:B------:R-:W5:Y:S01]  /*0be0*/  LDS R9, [R10+0x30800] ;  /* 0x030800000a097984 */ /* 0x000f620000000800 */
[----:B-1----:R-:W-:-:S03]  /*0bf0*/  LEA R6, R20, R3, 0x2 ;  /* 0x0000000314067211 */ /* 0x002fc600078e10ff */
[----:B------:R-:W1:Y:S01]  /*0c00*/  LDS R8, [R7+0x30800] ;  /* 0x0308000007087984 */ /* 0x000e620000000800 */
[----:B--2---:R-:W-:Y:S01]  /*0c10*/  IMAD R5, R19, 0x4, R3 ;  /* 0x0000000413057824 */ /* 0x004fe200078e0203 */
[----:B------:R-:W-:Y:S01]  /*0c20*/  NOP ;  /* 0x0000000000007918 */ /* 0x000fe20000000000 */
[-C--:B---3--:R-:W-:Y:S02]  /*0c30*/  LEA R4, R18, R3.reuse, 0x2 ;  /* 0x0000000312047211 */ /* 0x088fe400078e10ff */
[----:B------:R-:W-:Y:S01]  /*0c40*/  LEA R3, R17, R3, 0x2 ;  /* 0x0000000311037211 */ /* 0x000fe200078e10ff */
[----:B----4-:R-:W-:Y:S04]  /*0c50*/  STS [R6+0x30800], R13 ;  /* 0x0308000d06007388 */ /* 0x010fe80000000800 */
[----:B-----5:R-:W-:Y:S04]  /*0c60*/  STS [R5+0x30800], R12 ;  /* 0x0308000c05007388 */ /* 0x020fe80000000800 */
[----:B------:R-:W-:Y:S04]  /*0c70*/  STS [R4+0x30800], R9 ;  /* 0x0308000904007388 */ /* 0x000fe80000000800 */
[----:B-1----:R-:W-:Y:S04]  /*0c80*/  STS [R3+0x30800], R8 ;  /* 0x0308000803007388 */ /* 0x002fe80000000800 */
[----:B------:R-:W1:Y:S04]  /*0c90*/  LDS R27, [R14+0x30a00] ;  /* 0x030a00000e1b7984 */ /* 0x000e680000000800 */
[----:B------:R-:W2:Y:S04]  /*0ca0*/  LDS R26, [R11+0x30a00] ;  /* 0x030a00000b1a7984 */ /* 0x000ea80000000800 */
[----:B------:R-:W3:Y:S04]  /*0cb0*/  LDS R29, [R10+0x30a00] ;  /* 0x030a00000a1d7984 */ /* 0x000ee80000000800 */
[----:B------:R-:W4:Y:S01]  /*0cc0*/  LDS R28, [R7+0x30a00] ;  /* 0x030a0000071c7984 */ /* 0x000f220000000800 */
[----:B------:R-:W-:-:S03]  /*0cd0*/  NOP ;  /* 0x0000000000007918 */ /* 0x000fc60000000000 */
[----:B-1----:R5:W-:Y:S04]  /*0ce0*/  STS [R6+0x30a00], R27 ;  /* 0x030a001b06007388 */ /* 0x002be80000000800 */
[----:B--2---:R5:W-:Y:S04]  /*0cf0*/  STS [R5+0x30a00], R26 ;  /* 0x030a001a05007388 */ /* 0x004be80000000800 */
[----:B---3--:R5:W-:Y:S04]  /*0d00*/  STS [R4+0x30a00], R29 ;  /* 0x030a001d04007388 */ /* 0x008be80000000800 */
[----:B----4-:R5:W-:Y:S01]  /*0d10*/  STS [R3+0x30a00], R28 ;  /* 0x030a001c03007388 */ /* 0x010be20000000800 */
[----:B------:R1:W-:Y:S06]  /*0d20*/  MEMBAR.ALL.CTA ;  /* 0x0000000000007992 */ /* 0x0003ec0000008000 */
[----:B-1----:R-:W2:Y:S02]  /*0d30*/  FENCE.VIEW.ASYNC.S ;  /* 0x00000000000073c6 */ /* 0x002ea40000000000 */
.L_x_15:
[----:B-1----:R-:W-:Y:S01]  /*0d40*/  VIADD R2, R2, 0x31840 ;  /* 0x0003184002027836 */ /* 0x002fe20000000000 */
[C---:B------:R-:W-:Y:S01]  /*0d50*/  ISETP.NE.AND P0, PT, R15.reuse, 0x3, PT ;  /* 0x000000030f00780c */ /* 0x040fe20003f05270 */
[----:B------:R-:W-:Y:S01]  /*0d60*/  VIADD R15, R15, 0x1 ;  /* 0x000000010f0f7836 */ /* 0x000fe20000000000 */
[----:B------:R-:W-:Y:S02]  /*0d70*/  UIADD3 UR4, UPT, UPT, UR4, 0x1, URZ ;  /* 0x0000000104047890 */ /* 0x000fe4000fffe0ff */
[----:B------:R-:W-:Y:S02]  /*0d80*/  PRMT R2, RZ, 0x654, R2 ;  /* 0x00000654ff027816 */ /* 0x000fe40000000002 */
[----:B------:R-:W-:Y:S01]  /*0d90*/  SEL R15, R15, RZ, P0 ;  /* 0x000000ff0f0f7207 */ /* 0x000fe20000000000 */
[----:B------:R-:W-:Y:S01]  /*0da0*/  UISETP.NE.AND UP0, UPT, UR4, 0xc, UPT ;  /* 0x0000000c0400788c */ /* 0x000fe2000bf05270 */
[----:B--2---:R1:W-:Y:S02]  /*0db0*/  SYNCS.ARRIVE.TRANS64.RED.A1T0 RZ, [R2+URZ], RZ ;  /* 0x000000ff02ff79a7 */ /* 0x0043e400081004ff */
[----:B------:R-:W-:-:S04]  /*0dc0*/  ISETP.NE.AND P0, PT, R15, RZ, PT ;  /* 0x000000ff0f00720c */ /* 0x000fc80003f05270 */
[----:B-----5:R-:W-:-:S04]  /*0dd0*/  SEL R3, RZ, 0x1, P0 ;  /* 0x00000001ff037807 */ /* 0x020fc80000000000 */
[----:B------:R-:W-:Y:S01]  /*0de0*/  LOP3.LUT R16, R16, R3, RZ, 0x3c, !PT ;  /* 0x0000000310107212 */ /* 0x000fe200078e3cff */
[----:B------:R-:W-:Y:S06]  /*0df0*/  BRA.U UP0, `(.L_x_16) ;  /* 0xfffffff900fc7547 */ /* 0x000fec000b83ffff */
[----:B------:R-:W-:-:S13]  /*0e00*/  ISETP.NE.AND P0, PT, R25, UR5, PT ;  /* 0x0000000519007c0c */ /* 0x000fda000bf05270 */
[----:B------:R-:W-:Y:S05]  /*0e10*/  @!P0 EXIT ;  /* 0x000000000000894d */ /* 0x000fea0003800000 */
[----:B------:R-:W-:Y:S01]  /*0e20*/  UIADD3 UR5, UPT, UPT, UR5, 0x1, URZ ;  /* 0x0000000105057890 */ /* 0x000fe2000fffe0ff */
[----:B------:R-:W-:Y:S05]  /*0e30*/  BRA `(.L_x_17) ;  /* 0xfffffff800dc7947 */ /* 0x000fea000383ffff */
.L_x_12:
[----:B-1----:R-:W-:-:S09]  /*0e40*/  UISETP.NE.AND UP0, UPT, UR5, URZ, UPT ;  /* 0x000000ff0500728c */ /* 0x002fd2000bf05270 */
[----:B------:R-:W-:Y:S05]  /*0e50*/  BRA.U UP0, `(.L_x_13) ;  /* 0x0000002100087547 */ /* 0x000fea000b800000 */
[----:B------:R-:W1:Y:S01]  /*0e60*/  S2UR UR4, SR_CTAID.X ;  /* 0x00000000000479c3 */ /* 0x000e620000002500 */
[----:B------:R-:W-:Y:S02]  /*0e70*/  UMOV UR8, 0x400 ;  /* 0x0000040000087882 */ /* 0x000fe40000000000 */
[----:B------:R-:W-:-:S04]  /*0e80*/  ULEA UR8, UR5, UR8, 0x18 ;  /* 0x0000000805087291 */ /* 0x000fc8000f8ec0ff */
[----:B------:R-:W-:Y:S02]  /*0e90*/  UIADD3 UR5, UPT, UPT, UR8, 0x14000, URZ ;  /* 0x0001400008057890 */ /* 0x000fe4000fffe0ff */
[----:B------:R-:W-:Y:S02]  /*0ea0*/  UIADD3 UR6, UPT, UPT, UR8, 0x4000, URZ ;  /* 0x0000400008067890 */ /* 0x000fe4000fffe0ff */
[----:B------:R-:W-:Y:S02]  /*0eb0*/  USHF.R.U32.HI UR5, URZ, 0x4, UR5 ;  /* 0x00000004ff057899 */ /* 0x000fe40008011605 */
[----:B------:R-:W-:Y:S02]  /*0ec0*/  USHF.R.U32.HI UR6, URZ, 0x4, UR6 ;  /* 0x00000004ff067899 */ /* 0x000fe40008011606 */
[----:B------:R-:W-:Y:S01]  /*0ed0*/  ULOP3.LUT UR5, UR5, 0x3fc0, URZ, 0xc0, !UPT ;  /* 0x00003fc005057892 */ /* 0x000fe2000f8ec0ff */
[----:B-1----:R-:W-:-:S13]  /*0ee0*/  ISETP.LE.U32.AND P0, PT, R22, UR4, PT ;  /* 0x0000000416007c0c */ /* 0x002fda000bf03070 */
[----:B------:R-:W-:Y:S05]  /*0ef0*/  @P0 EXIT ;  /* 0x000000000000094d */ /* 0x000fea0003800000 */
[----:B------:R-:W-:Y:S01]  /*0f00*/  ULOP3.LUT UR4, URZ, UR4, URZ, 0x33, !UPT ;  /* 0x00000004ff047292 */ /* 0x000fe2000f8e33ff */
[----:B------:R-:W-:Y:S01]  /*0f10*/  IMAD.U32 R8, RZ, RZ, UR5 ;  /* 0x00000005ff087e24 */ /* 0x000fe2000f8e00ff */
[----:B------:R-:W-:Y:S01]  /*0f20*/  ULOP3.LUT UR6, UR6, 0x3fc0, URZ, 0xc0, !UPT ;  /* 0x00003fc006067892 */ /* 0x000fe2000f8ec0ff */
[C---:B------:R-:W-:Y:S01]  /*0f30*/  ISETP.GE.U32.AND P0, PT, R21.reuse, 0x4, PT ;  /* 0x000000041500780c */ /* 0x040fe20003f06070 */
[----:B------:R-:W-:Y:S01]  /*0f40*/  IMAD.MOV.U32 R4, RZ, RZ, RZ ;  /* 0x000000ffff047224 */ /* 0x000fe200078e00ff */
[----:B------:R-:W-:Y:S01]  /*0f50*/  UMOV UR18, URZ ;  /* 0x000000ff00127c82 */ /* 0x000fe20008000000 */
[----:B------:R-:W-:Y:S01]  /*0f60*/  VIADD R3, R22, UR4 ;  /* 0x0000000416037c36 */ /* 0x000fe20008000000 */
[----:B------:R-:W-:Y:S01]  /*0f70*/  UMOV UR15, URZ ;  /* 0x000000ff000f7c82 */ /* 0x000fe20008000000 */
[C---:B------:R-:W-:Y:S01]  /*0f80*/  IMAD R8, R21.reuse, 0x700, R8 ;  /* 0x0000070015087824 */ /* 0x040fe200078e0208 */
[----:B------:R-:W-:Y:S01]  /*0f90*/  LEA R9, R21, UR6, 0xa ;  /* 0x0000000615097c11 */ /* 0x000fe2000f8e50ff */
[----:B------:R-:W-:Y:S01]  /*0fa0*/  IMAD.HI.U32 R3, R3, -0x1ada67d5, RZ ;  /* 0xe525982b03037827 */ /* 0x000fe200078e00ff */
[----:B------:R-:W-:Y:S01]  /*0fb0*/  UMOV UR6, 0x1c0 ;  /* 0x000001c000067882 */ /* 0x000fe20000000000 */
[----:B------:R-:W-:Y:S01]  /*0fc0*/  UMOV UR7, 0x1c4 ;  /* 0x000001c400077882 */ /* 0x000fe20000000000 */
[----:B------:R-:W-:Y:S01]  /*0fd0*/  SEL R9, R9, RZ, !P0 ;  /* 0x000000ff09097207 */ /* 0x000fe20004000000 */
[----:B------:R-:W-:Y:S01]  /*0fe0*/  UMOV UR4, 0x1c0 ;  /* 0x000001c000047882 */ /* 0x000fe20000000000 */
[----:B------:R-:W-:Y:S01]  /*0ff0*/  SEL R8, R8, RZ, !P0 ;  /* 0x000000ff08087207 */ /* 0x000fe20004000000 */
[----:B------:R-:W-:Y:S01]  /*1000*/  UMOV UR5, 0x1c4 ;  /* 0x000001c400057882 */ /* 0x000fe20000000000 */
[----:B------:R-:W-:-:S07]  /*1010*/  SHF.R.U32.HI R3, RZ, 0x7, R3 ;  /* 0x00000007ff037819 */ /* 0x000fce0000011603 */
.L_x_24:
[----:B------:R-:W-:Y:S01]  /*1020*/  USHF.R.U32.HI UR10, URZ, 0x1, UR18 ;  /* 0x00000001ff0a7899 */ /* 0x000fe20008011612 */
[----:B------:R-:W-:Y:S01]  /*1030*/  HFMA2 R7, -RZ, RZ, 0, 5.9604644775390625e-08 ;  /* 0x00000001ff077431 */ /* 0x000fe200000001ff */
[----:B------:R-:W-:Y:S02]  /*1040*/  USHF.L.U32 UR9, UR18, 0x3, URZ ;  /* 0x0000000312097899 */ /* 0x000fe400080006ff */
[----:B------:R-:W-:Y:S02]  /*1050*/  ULOP3.LUT UR10, UR10, 0x1, URZ, 0xc, !UPT ;  /* 0x000000010a0a7892 */ /* 0x000fe4000f8e0cff */
[----:B------:R-:W-:Y:S02]  /*1060*/  ULOP3.LUT UR9, UR9, 0x8, URZ, 0xc0, !UPT ;  /* 0x0000000809097892 */ /* 0x000fe4000f8ec0ff */
[----:B------:R-:W-:Y:S02]  /*1070*/  USHF.L.U32 UR10, UR10, 0x1f, URZ ;  /* 0x0000001f0a0a7899 */ /* 0x000fe400080006ff */
[----:B------:R-:W-:-:S02]  /*1080*/  ULOP3.LUT UR12, UR18, 0x1, URZ, 0xc0, !UPT ;  /* 0x00000001120c7892 */ /* 0x000fc4000f8ec0ff */
[----:B------:R-:W-:Y:S01]  /*1090*/  MOV R0, UR9 ;  /* 0x0000000900007c02 */ /* 0x000fe20008000f00 */
[----:B------:R-:W-:Y:S01]  /*10a0*/  UIADD3 UR9, UPT, UPT, UR8, UR9, URZ ;  /* 0x0000000908097290 */ /* 0x000fe2000fffe0ff */
[----:B------:R-:W-:Y:S01]  /*10b0*/  MOV R5, UR10 ;  /* 0x0000000a00057c02 */ /* 0x000fe20008000f00 */
[----:B------:R-:W-:Y:S02]  /*10c0*/  UIMAD UR12, UR12, 0xe0, URZ ;  /* 0x000000e00c0c78a4 */ /* 0x000fe4000f8e02ff */
[----:B------:R-:W-:Y:S01]  /*10d0*/  UIADD3 UR11, UPT, UPT, UR9, 0x31860, URZ ;  /* 0x00031860090b7890 */ /* 0x000fe2000fffe0ff */
[----:B------:R-:W1:Y:S02]  /*10e0*/  SYNCS.PHASECHK.TRANS64.TRYWAIT P0, [R0+UR8+0x31870], R5 ;  /* 0x03187005000075a7 */ /* 0x000e640008001108 */
[----:B-1----:R-:W-:Y:S09]  /*10f0*/  @!P0 BRA `(.L_x_18) ;  /* 0x0000003c00048947 */ /* 0x002ff20003800000 */
.L_x_69:
[----:B------:R-:W-:Y:S01]  /*1100*/  NOP ;  /* 0x0000000000007918 */ /* 0x000fe20000000000 */
[----:B------:R-:W-:Y:S01]  /*1110*/  UMOV UR17, 0xa ;  /* 0x0000000a00117882 */ /* 0x000fe20000000000 */
[----:B------:R-:W-:-:S05]  /*1120*/  UMOV UR16, 0xfffffff4 ;  /* 0xfffffff400107882 */ /* 0x000fca0000000000 */
.L_x_23:
[----:B------:R-:W-:Y:S01]  /*1130*/  ULEA UR13, UR15, UR8, 0x3 ;  /* 0x000000080f0d7291 */ /* 0x000fe2000f8e18ff */
[----:B-1----:R-:W-:Y:S01]  /*1140*/  SHF.L.U32 R11, R4, 0x1f, RZ ;  /* 0x0000001f040b7819 */ /* 0x002fe200000006ff */
[----:B------:R-:W-:Y:S01]  /*1150*/  UIADD3 UR14, UPT, UPT, UR16, 0xc, URZ ;  /* 0x0000000c100e7890 */ /* 0x000fe2000fffe0ff */
[----:B------:R-:W-:Y:S03]  /*1160*/  MOV R0, UR15 ;  /* 0x0000000f00007c02 */ /* 0x000fe60008000f00 */
[----:B------:R-:W-:Y:S03]  /*1170*/  ULOP3.LUT UP0, UR14, UR14, 0x2, URZ, 0xc0, !UPT ;  /* 0x000000020e0e7892 */ /* 0x000fe6000f80c0ff */
[----:B------:R-:W1:Y:S02]  /*1180*/  SYNCS.PHASECHK.TRANS64.TRYWAIT P0, [UR13+0x31840], R11 ;  /* 0x0318400bff0075a7 */ /* 0x000e64000800110d */
[----:B-12---:R-:W-:Y:S07]  /*1190*/  @!P0 BRA `(.L_x_19) ;  /* 0x0000003800fc8947 */ /* 0x006fee0003800000 */
.L_x_71:
[----:B------:R-:W-:Y:S01]  /*11a0*/  NOP ;  /* 0x0000000000007918 */ /* 0x000fe20000000000 */
[----:B------:R-:W-:Y:S05]  /*11b0*/  BRA.U UP0, `(.L_x_20) ;  /* 0x0000000100487547 */ /* 0x000fea000b800000 */
[----:B------:R-:W-:Y:S02]  /*11c0*/  ULEA UR19, UR15, UR8, 0x9 ;  /* 0x000000080f137291 */ /* 0x000fe4000f8e48ff */
[----:B------:R-:W-:Y:S02]  /*11d0*/  ULEA UR9, UR15, UR8, 0xa ;  /* 0x000000080f097291 */ /* 0x000fe4000f8e50ff */
[----:B------:R-:W-:Y:S02]  /*11e0*/  UIADD3 UR19, UPT, UPT, UR19, 0x30000, URZ ;  /* 0x0003000013137890 */ /* 0x000fe4000fffe0ff */
[----:B------:R-:W-:Y:S02]  /*11f0*/  UIADD3 UR10, UPT, UPT, UR9, 0x30800, URZ ;  /* 0x00030800090a7890 */ /* 0x000fe4000fffe0ff */
[----:B------:R-:W-:Y:S02]  /*1200*/  UIADD3 UR9, UPT, UPT, UR9, 0x30a00, URZ ;  /* 0x00030a0009097890 */ /* 0x000fe4000fffe0ff */
[----:B------:R-:W-:Y:S02]  /*1210*/  USHF.R.U32.HI UR19, URZ, 0x4, UR19 ;  /* 0x00000004ff137899 */ /* 0x000fe40008011613 */
[----:B------:R-:W-:Y:S02]  /*1220*/  USHF.R.U32.HI UR10, URZ, 0x4, UR10 ;  /* 0x00000004ff0a7899 */ /* 0x000fe4000801160a */
[----:B------:R-:W-:Y:S02]  /*1230*/  USHF.R.U32.HI UR9, URZ, 0x4, UR9 ;  /* 0x00000004ff097899 */ /* 0x000fe40008011609 */
[----:B------:R-:W-:Y:S02]  /*1240*/  ULOP3.LUT UR20, UR19, 0x3fe0, URZ, 0xc0, !UPT ;  /* 0x00003fe013147892 */ /* 0x000fe4000f8ec0ff */
[----:B------:R-:W-:Y:S02]  /*1250*/  ULOP3.LUT UR22, UR10, 0x3fc0, URZ, 0xc0, !UPT ;  /* 0x00003fc00a167892 */ /* 0x000fe4000f8ec0ff */
[----:B------:R-:W-:Y:S01]  /*1260*/  ULOP3.LUT UR24, UR9, 0x3fe0, URZ, 0xc0, !UPT ;  /* 0x00003fe009187892 */ /* 0x000fe2000f8ec0ff */
[----:B------:R-:W-:Y:S01]  /*1270*/  UMOV UR21, 0x4008 ;  /* 0x0000400800157882 */ /* 0x000fe20000000000 */
[----:B------:R-:W-:Y:S01]  /*1280*/  UMOV UR23, 0x4008 ;  /* 0x0000400800177882 */ /* 0x000fe20000000000 */
[----:B------:R-:W-:Y:S02]  /*1290*/  UMOV UR25, 0x4008 ;  /* 0x0000400800197882 */ /* 0x000fe40000000000 */
[----:B------:R2:W-:Y:S02]  /*12a0*/  UTCCP.T.S.4x32dp128bit tmem[0x1c0], gdesc[UR20] ;  /* 0x0001c014ff0079e7 */ /* 0x0005e40009100000 */
[----:B------:R2:W-:Y:S02]  /*12b0*/  UTCCP.T.S.4x32dp128bit tmem[0x1c4], gdesc[UR22] ;  /* 0x0001c416ff0079e7 */ /* 0x0005e40009100000 */
[----:B------:R2:W-:Y:S01]  /*12c0*/  UTCCP.T.S.4x32dp128bit tmem[0x1c8], gdesc[UR24] ;  /* 0x0001c818ff0079e7 */ /* 0x0005e20009100000 */
[----:B------:R-:W-:Y:S02]  /*12d0*/  NOP ;  /* 0x0000000000007918 */ /* 0x000fe40000000000 */
.L_x_20:
[----:B------:R-:W-:Y:S01]  /*12e0*/  UISETP.NE.AND UP0, UPT, UR15, 0x3, UPT ;  /* 0x000000030f00788c */ /* 0x000fe2000bf05270 */
[----:B------:R-:W-:Y:S01]  /*12f0*/  SHFL.IDX PT, R5, R8, R0, 0x1f ;  /* 0x00001f0008057589 */ /* 0x000fe200000e0000 */
[----:B------:R-:W-:Y:S01]  /*1300*/  UIADD3 UR10, UPT, UPT, UR15, 0x1, URZ ;  /* 0x000000010f0a7890 */ /* 0x000fe2000fffe0ff */
[----:B------:R-:W-:Y:S03]  /*1310*/  NOP ;  /* 0x0000000000007918 */ /* 0x000fe60000000000 */
[----:B------:R-:W-:Y:S03]  /*1320*/  USEL UR10, UR10, URZ, UP0 ;  /* 0x000000ff0a0a7287 */ /* 0x000fe60008000000 */
[----:B-1----:R-:W1:Y:S01]  /*1330*/  SHFL.IDX PT, R2, R9, R0, 0x1f ;  /* 0x00001f0009027589 */ /* 0x002e6200000e0000 */
[----:B------:R-:W-:Y:S02]  /*1340*/  USHF.L.U32 UR15, UR14, 0x4, URZ ;  /* 0x000000040e0f7899 */ /* 0x000fe400080006ff */
[----:B------:R-:W-:Y:S02]  /*1350*/  ULEA UR9, UR10, UR8, 0x3 ;  /* 0x000000080a097291 */ /* 0x000fe4000f8e18ff */
[----:B------:R-:W-:Y:S01]  /*1360*/  ULEA UR14, UR14, 0x8b8, 0xd ;  /* 0x000008b80e0e7891 */ /* 0x000fe2000f8e68ff */
[----:B------:R-:W-:Y:S01]  /*1370*/  ISETP.NE.AND P0, PT, RZ, UR10, PT ;  /* 0x0000000aff007c0c */ /* 0x000fe2000bf05270 */
[----:B------:R-:W-:Y:S01]  /*1380*/  UISETP.NE.AND UP0, UPT, UR16, -0xc, UPT ;  /* 0xfffffff41000788c */ /* 0x000fe2000bf05270 */
[----:B------:R-:W-:Y:S01]  /*1390*/  IMAD.U32 R10, RZ, RZ, UR10 ;  /* 0x0000000aff0a7e24 */ /* 0x000fe2000f8e00ff */
[----:B------:R-:W-:Y:S02]  /*13a0*/  UPRMT UR15, UR15, 0x5410, UR14 ;  /* 0x000054100f0f7896 */ /* 0x000fe4000800000e */
[----:B------:R-:W-:Y:S01]  /*13b0*/  UIADD3 UR13, UPT, UPT, UR13, 0x31820, URZ ;  /* 0x000318200d0d7890 */ /* 0x000fe2000fffe0ff */
[----:B------:R-:W-:Y:S01]  /*13c0*/  UMOV UR14, URZ ;  /* 0x000000ff000e7c82 */ /* 0x000fe20008000000 */
[----:B--2---:R-:W-:Y:S01]  /*13d0*/  UMOV UR23, 0x40004040 ;  /* 0x4000404000177882 */ /* 0x004fe20000000000 */
[----:B------:R-:W-:Y:S01]  /*13e0*/  UMOV UR21, 0x40004040 ;  /* 0x4000404000157882 */ /* 0x000fe20000000000 */
[----:B------:R-:W-:Y:S01]  /*13f0*/  UMOV UR27, 0x40004040 ;  /* 0x40004040001b7882 */ /* 0x000fe20000000000 */
[----:B------:R-:W-:Y:S01]  /*1400*/  UMOV UR25, 0x40004040 ;  /* 0x4000404000197882 */ /* 0x000fe20000000000 */
[----:B------:R-:W-:Y:S01]  /*1410*/  UMOV UR31, 0x40004040 ;  /* 0x40004040001f7882 */ /* 0x000fe20000000000 */
[----:B------:R-:W-:Y:S01]  /*1420*/  UMOV UR29, 0x40004040 ;  /* 0x40004040001d7882 */ /* 0x000fe20000000000 */
[----:B------:R-:W-:Y:S01]  /*1430*/  UMOV UR35, 0x40004040 ;  /* 0x4000404000237882 */ /* 0x000fe20000000000 */
[----:B------:R-:W-:Y:S01]  /*1440*/  UMOV UR33, 0x40004040 ;  /* 0x4000404000217882 */ /* 0x000fe20000000000 */
[----:B-1----:R-:W-:Y:S02]  /*1450*/  R2UR UR22, R2 ;  /* 0x00000000021672ca */ /* 0x002fe400000e0000 */
[----:B------:R-:W-:Y:S02]  /*1460*/  R2UR UR20, R5 ;  /* 0x00000000051472ca */ /* 0x000fe400000e0000 */
[----:B------:R-:W-:Y:S04]  /*1470*/  SEL R5, RZ, 0x1, P0 ;  /* 0x00000001ff057807 */ /* 0x000fe80000000000 */
[----:B------:R-:W-:Y:S05]  /*1480*/  LOP3.LUT R4, R4, R5, RZ, 0x3c, !PT ;  /* 0x0000000504047212 */ /* 0x000fea00078e3cff */
[----:B------:R-:W-:Y:S01]  /*1490*/  UIADD3 UR26, UPT, UPT, UR22, 0x2, URZ ;  /* 0x00000002161a7890 */ /* 0x000fe2000fffe0ff */
[----:B------:R-:W-:Y:S01]  /*14a0*/  IMAD.U32 R13, R4, -0x80000000, RZ ;  /* 0x80000000040d7824 */ /* 0x000fe200078e00ff */
[----:B------:R-:W-:Y:S01]  /*14b0*/  UIADD3 UR24, UPT, UPT, UR20, 0x2, URZ ;  /* 0x0000000214187890 */ /* 0x000fe2000fffe0ff */
[----:B------:R1:W-:Y:S01]  /*14c0*/  UTCQMMA gdesc[UR22], gdesc[UR20], tmem[UR12], tmem[UR14], idesc[UR15], tmem[UR6], UP0 ;  /* 0x00060e1416007dea */ /* 0x0003e2000800030c */
[----:B------:R-:W-:Y:S02]  /*14d0*/  UIADD3 UR30, UPT, UPT, UR22, 0x4, URZ ;  /* 0x00000004161e7890 */ /* 0x000fe4000fffe0ff */
[----:B------:R-:W-:Y:S02]  /*14e0*/  UIADD3 UR28, UPT, UPT, UR20, 0x4, URZ ;  /* 0x00000004141c7890 */ /* 0x000fe4000fffe0ff */
[----:B------:R-:W-:Y:S02]  /*14f0*/  UIADD3 UR34, UPT, UPT, UR22, 0x6, URZ ;  /* 0x0000000616227890 */ /* 0x000fe4000fffe0ff */
[----:B------:R-:W-:Y:S01]  /*1500*/  UIADD3 UR32, UPT, UPT, UR20, 0x6, URZ ;  /* 0x0000000614207890 */ /* 0x000fe2000fffe0ff */
[----:B------:R1:W-:Y:S04]  /*1510*/  UTCQMMA gdesc[UR26], gdesc[UR24], tmem[UR12], tmem[UR14], idesc[UR15], tmem[UR6], UPT ;  /* 0x00060e181a007dea */ /* 0x0003e8000b80030c */
[----:B------:R1:W-:Y:S04]  /*1520*/  UTCQMMA gdesc[UR30], gdesc[UR28], tmem[UR12], tmem[UR14], idesc[UR15], tmem[UR6], UPT ;  /* 0x00060e1c1e007dea */ /* 0x0003e8000b80030c */
[----:B------:R1:W-:Y:S01]  /*1530*/  UTCQMMA gdesc[UR34], gdesc[UR32], tmem[UR12], tmem[UR14], idesc[UR15], tmem[UR6], UPT ;  /* 0x00060e2022007dea */ /* 0x0003e2000b80030c */
[----:B------:R1:W-:Y:S01]  /*1540*/  UTCBAR [UR13], URZ ;  /* 0x000000ff0d0073e9 */ /* 0x0003e200080000ff */
[----:B------:R-:W2:Y:S02]  /*1550*/  SYNCS.PHASECHK.TRANS64.TRYWAIT P0, [UR9+0x31840], R13 ;  /* 0x0318400dff0075a7 */ /* 0x000ea40008001109 */
[----:B-12---:R-:W-:Y:S05]  /*1560*/  @!P0 BRA `(.L_x_21) ;  /* 0x0000003800248947 */ /* 0x006fea0003800000 */
.L_x_73:
[----:B------:R-:W-:Y:S01]  /*1570*/  ELECT P0, URZ, PT ;  /* 0x0000000000ff782f */ /* 0x000fe20003800000 */
[----:B------:R-:W-:Y:S01]  /*1580*/  SHFL.IDX PT, R2, R9, R10, 0x1f ;  /* 0x00001f0a09027589 */ /* 0x000fe200000e0000 */
[----:B------:R-:W-:Y:S02]  /*1590*/  UIADD3 UR9, UPT, UPT, UR9, 0x31820, URZ ;  /* 0x0003182009097890 */ /* 0x000fe4000fffe0ff */
[----:B------:R-:W-:Y:S05]  /*15a0*/  UISETP.NE.AND UP0, UPT, UR16, -0x2, UPT ;  /* 0xfffffffe1000788c */ /* 0x000fea000bf05270 */
[----:B-1----:R-:W1:Y:S01]  /*15b0*/  SHFL.IDX PT, R0, R8, R10, 0x1f ;  /* 0x00001f0a08007589 */ /* 0x002e6200000e0000 */
[----:B------:R-:W-:Y:S01]  /*15c0*/  NOP ;  /* 0x0000000000007918 */ /* 0x000fe20000000000 */
[----:B------:R-:W-:Y:S02]  /*15d0*/  NOP ;  /* 0x0000000000007918 */ /* 0x000fe40000000000 */
[C---:B------:R-:W-:Y:S01]  /*15e0*/  @P0 IMAD.SHL.U32 R5, R7.reuse, 0x2000, RZ ;  /* 0x0000200007050824 */ /* 0x040fe200078e00ff */
[----:B------:R-:W-:Y:S01]  /*15f0*/  UMOV UR21, 0x40004040 ;  /* 0x4000404000157882 */ /* 0x000fe20000000000 */
[----:B------:R-:W-:Y:S01]  /*1600*/  @P0 IMAD.SHL.U32 R6, R7, 0x10, RZ ;  /* 0x0000001007060824 */ /* 0x000fe200078e00ff */
[----:B------:R-:W-:Y:S01]  /*1610*/  UMOV UR15, 0x40004040 ;  /* 0x40004040000f7882 */ /* 0x000fe20000000000 */
[----:B------:R-:W-:Y:S01]  /*1620*/  UMOV UR27, 0x40004040 ;  /* 0x40004040001b7882 */ /* 0x000fe20000000000 */
[----:B------:R-:W-:Y:S01]  /*1630*/  @P0 LOP3.LUT R5, R5, 0x6000, RZ, 0xc0, !PT ;  /* 0x0000600005050812 */ /* 0x000fe200078ec0ff */
[----:B------:R-:W-:Y:S01]  /*1640*/  UMOV UR25, 0x40004040 ;  /* 0x4000404000197882 */ /* 0x000fe20000000000 */
[----:B------:R-:W-:Y:S01]  /*1650*/  @P0 LOP3.LUT R6, R6, 0x30, RZ, 0xc0, !PT ;  /* 0x0000003006060812 */ /* 0x000fe200078ec0ff */
[----:B------:R-:W-:Y:S01]  /*1660*/  UMOV UR31, 0x40004040 ;  /* 0x40004040001f7882 */ /* 0x000fe20000000000 */
[----:B------:R-:W-:Y:S01]  /*1670*/  @P0 LOP3.LUT R5, R5, 0x8b8, RZ, 0xfc, !PT ;  /* 0x000008b805050812 */ /* 0x000fe200078efcff */
[----:B------:R-:W-:Y:S01]  /*1680*/  UMOV UR29, 0x40004040 ;  /* 0x40004040001d7882 */ /* 0x000fe20000000000 */
[----:B------:R-:W-:Y:S01]  /*1690*/  UMOV UR35, 0x40004040 ;  /* 0x4000404000237882 */ /* 0x000fe20000000000 */
[----:B------:R-:W-:Y:S01]  /*16a0*/  UMOV UR33, 0x40004040 ;  /* 0x4000404000217882 */ /* 0x000fe20000000000 */
[----:B------:R-:W-:Y:S02]  /*16b0*/  @P0 PRMT R5, R6, 0x5410, R5 ;  /* 0x0000541006050816 */ /* 0x000fe40000000005 */
[----:B-1----:R-:W-:Y:S01]  /*16c0*/  R2UR UR14, R0 ;  /* 0x00000000000e72ca */ /* 0x002fe200000e0000 */
[----:B------:R-:W-:Y:S01]  /*16d0*/  @P0 IMAD.MOV.U32 R10, RZ, RZ, RZ ;  /* 0x000000ffff0a0224 */ /* 0x000fe200078e00ff */
[----:B------:R-:W-:Y:S02]  /*16e0*/  @P0 R2UR UR13, R5 ;  /* 0x00000000050d02ca */ /* 0x000fe400000e0000 */
[----:B------:R-:W-:Y:S02]  /*16f0*/  R2UR UR20, R2 ;  /* 0x00000000021472ca */ /* 0x000fe400000e0000 */
[----:B------:R-:W-:Y:S07]  /*1700*/  @P0 R2UR UR22, R10 ;  /* 0x000000000a1602ca */ /* 0x000fee00000e0000 */
[----:B------:R-:W-:Y:S02]  /*1710*/  UIADD3 UR24, UPT, UPT, UR14, 0x2, URZ ;  /* 0x000000020e187890 */ /* 0x000fe4000fffe0ff */
[----:B------:R-:W-:Y:S01]  /*1720*/  UIADD3 UR28, UPT, UPT, UR14, 0x4, URZ ;  /* 0x000000040e1c7890 */ /* 0x000fe2000fffe0ff */
[----:B------:R-:W-:Y:S01]  /*1730*/  IMAD.U32 R11, RZ, RZ, UR13 ;  /* 0x0000000dff0b7e24 */ /* 0x000fe2000f8e00ff */
[----:B------:R-:W-:Y:S02]  /*1740*/  UIADD3 UR26, UPT, UPT, UR20, 0x2, URZ ;  /* 0x00000002141a7890 */ /* 0x000fe4000fffe0ff */
[----:B------:R-:W-:Y:S02]  /*1750*/  UIADD3 UR30, UPT, UPT, UR20, 0x4, URZ ;  /* 0x00000004141e7890 */ /* 0x000fe4000fffe0ff */
[----:B------:R-:W-:Y:S01]  /*1760*/  @P0 R2UR UR23, R11 ;  /* 0x000000000b1702ca */ /* 0x000fe200000e0000 */
[----:B------:R-:W-:Y:S02]  /*1770*/  UIADD3 UR34, UPT, UPT, UR20, 0x6, URZ ;  /* 0x0000000614227890 */ /* 0x000fe4000fffe0ff */
[----:B------:R-:W-:Y:S10]  /*1780*/  UIADD3 UR32, UPT, UPT, UR14, 0x6, URZ ;  /* 0x000000060e207890 */ /* 0x000ff4000fffe0ff */
[----:B------:R1:W-:Y:S01]  /*1790*/  UTCQMMA gdesc[UR20], gdesc[UR14], tmem[UR12], tmem[UR22], idesc[UR23], tmem[UR4], UPT ;  /* 0x0004160e14007dea */ /* 0x0003e2000b80030c */
[----:B------:R1:W-:Y:S01]  /*17a0*/  UTCQMMA gdesc[UR26], gdesc[UR24], tmem[UR12], tmem[UR22], idesc[UR23], tmem[UR4], UPT ;  /* 0x000416181a007dea */ /* 0x0003e2000b80030c */
[----:B------:R1:W-:Y:S01]  /*17b0*/  UTCQMMA gdesc[UR30], gdesc[UR28], tmem[UR12], tmem[UR22], idesc[UR23], tmem[UR4], UPT ;  /* 0x0004161c1e007dea */ /* 0x0003e2000b80030c */
[----:B------:R1:W-:Y:S01]  /*17c0*/  UTCQMMA gdesc[UR34], gdesc[UR32], tmem[UR12], tmem[UR22], idesc[UR23], tmem[UR4], UPT ;  /* 0x0004162022007dea */ /* 0x0003e2000b80030c */
[----:B------:R1:W-:Y:S01]  /*17d0*/  UTCBAR [UR9], URZ ;  /* 0x000000ff090073e9 */ /* 0x0003e200080000ff */
[----:B------:R-:W-:Y:S05]  /*17e0*/  BRA.U UP0, `(.L_x_22) ;  /* 0x0000000100087547 */ /* 0x000fea000b800000 */
[----:B------:R2:W-:Y:S01]  /*17f0*/  UTCBAR [UR11], URZ ;  /* 0x000000ff0b0073e9 */ /* 0x0005e200080000ff */
[----:B------:R-:W-:Y:S01]  /*1800*/  NOP ;  /* 0x0000000000007918 */ /* 0x000fe20000000000 */
.L_x_22:
[----:B------:R-:W-:Y:S01]  /*1810*/  UISETP.NE.AND UP0, UPT, UR10, 0x3, UPT ;  /* 0x000000030a00788c */ /* 0x000fe2000bf05270 */
[----:B------:R-:W-:Y:S01]  /*1820*/  VIADD R7, R7, 0x2 ;  /* 0x0000000207077836 */ /* 0x000fe20000000000 */
[----:B------:R-:W-:Y:S02]  /*1830*/  UIADD3 UR10, UPT, UPT, UR10, 0x1, URZ ;  /* 0x000000010a0a7890 */ /* 0x000fe4000fffe0ff */
[----:B------:R-:W-:Y:S02]  /*1840*/  UIADD3 UR17, UPT, UPT, UR17, -0x2, URZ ;  /* 0xfffffffe11117890 */ /* 0x000fe4000fffe0ff */
[----:B-1----:R-:W-:Y:S02]  /*1850*/  USEL UR15, UR10, URZ, UP0 ;  /* 0x000000ff0a0f7287 */ /* 0x002fe40008000000 */
[----:B------:R-:W-:Y:S02]  /*1860*/  UISETP.NE.AND UP0, UPT, UR17, -0x2, UPT ;  /* 0xfffffffe1100788c */ /* 0x000fe4000bf05270 */
[----:B------:R-:W-:Y:S02]  /*1870*/  UIADD3 UR16, UPT, UPT, UR16, 0x2, URZ ;  /* 0x0000000210107890 */ /* 0x000fe4000fffe0ff */
[----:B------:R-:W-:Y:S04]  /*1880*/  ISETP.NE.AND P0, PT, RZ, UR15, PT ;  /* 0x0000000fff007c0c */ /* 0x000fe8000bf05270 */
[----:B------:R-:W-:Y:S04]  /*1890*/  SEL R5, RZ, 0x1, P0 ;  /* 0x00000001ff057807 */ /* 0x000fe80000000000 */
[----:B------:R-:W-:Y:S01]  /*18a0*/  LOP3.LUT R4, R4, R5, RZ, 0x3c, !PT ;  /* 0x0000000504047212 */ /* 0x000fe200078e3cff */
[----:B------:R-:W-:Y:S06]  /*18b0*/  BRA.U UP0, `(.L_x_23) ;  /* 0xfffffff9001c7547 */ /* 0x000fec000b83ffff */
[----:B------:R-:W-:-:S13]  /*18c0*/  ISETP.NE.AND P0, PT, R3, UR18, PT ;  /* 0x0000001203007c0c */ /* 0x000fda000bf05270 */
[----:B--2---:R-:W-:Y:S05]  /*18d0*/  @!P0 EXIT ;  /* 0x000000000000894d */ /* 0x004fea0003800000 */
[----:B------:R-:W-:Y:S01]  /*18e0*/  UIADD3 UR18, UPT, UPT, UR18, 0x1, URZ ;  /* 0x0000000112127890 */ /* 0x000fe2000fffe0ff */
[----:B------:R-:W-:Y:S11]  /*18f0*/  BRA `(.L_x_24) ;  /* 0xfffffff400c87947 */ /* 0x000ff6000383ffff */
.L_x_11:
[----:B------:R-:W-:-:S13]  /*1900*/  ELECT P0, URZ, PT ;  /* 0x0000000000ff782f */ /* 0x000fda0003800000 */
[----:B------:R-:W-:Y:S05]  /*1910*/  @!P0 BRA `(.L_x_13) ;  /* 0x0000001400588947 */ /* 0x000fea0003800000 */
[----:B------:R-:W1:Y:S02]  /*1920*/  S2UR UR4, SR_CTAID.X ;  /* 0x00000000000479c3 */ /* 0x000e640000002500 */
[----:B-1----:R-:W-:-:S13]  /*1930*/  ISETP.LE.U32.AND P0, PT, R22, UR4, PT ;  /* 0x0000000416007c0c */ /* 0x002fda000bf03070 */
[----:B------:R-:W-:Y:S05]  /*1940*/  @P0 EXIT ;  /* 0x000000000000094d */ /* 0x000fea0003800000 */
[----:B------:R-:W1:Y:S01]  /*1950*/  S2R R0, SR_CgaCtaId ;  /* 0x0000000000007919 */ /* 0x000e620000008800 */
[----:B------:R-:W-:Y:S01]  /*1960*/  IMAD.U32 R5, RZ, RZ, UR4 ;  /* 0x00000004ff057e24 */ /* 0x000fe2000f8e00ff */
[----:B------:R-:W2:Y:S01]  /*1970*/  LDC.64 R8, c[0x0][0x348] ;  /* 0x0000d200ff087b82 */ /* 0x000ea20000000a00 */
[----:B------:R-:W-:-:S03]  /*1980*/  IMAD.MOV.U32 R10, RZ, RZ, 0x1 ;  /* 0x00000001ff0a7424 */ /* 0x000fc600078e00ff */
[----:B------:R-:W-:Y:S02]  /*1990*/  LOP3.LUT R3, RZ, R5, RZ, 0x33, !PT ;  /* 0x00000005ff037212 */ /* 0x000fe400078e33ff */
[----:B------:R-:W-:-:S03]  /*19a0*/  PRMT R4, R5, 0x7610, R4 ;  /* 0x0000761005047816 */ /* 0x000fc60000000004 */
[----:B------:R-:W-:Y:S01]  /*19b0*/  IMAD.IADD R2, R22, 0x1, R3 ;  /* 0x0000000116027824 */ /* 0x000fe200078e0203 */
[----:B------:R-:W-:-:S03]  /*19c0*/  MOV R3, 0x400 ;  /* 0x0000040000037802 */ /* 0x000fc60000000f00 */
[----:B------:R-:W-:-:S05]  /*19d0*/  IMAD.HI.U32 R2, R2, -0x1ada67d5, RZ ;  /* 0xe525982b02027827 */ /* 0x000fca00078e00ff */
[----:B------:R-:W-:-:S05]  /*19e0*/  SHF.R.U32.HI R2, RZ, 0x7, R2 ;  /* 0x00000007ff027819 */ /* 0x000fca0000011602 */
[----:B------:R-:W-:Y:S01]  /*19f0*/  IMAD.MOV R2, RZ, RZ, -R2 ;  /* 0x000000ffff027224 */ /* 0x000fe200078e0a02 */
[----:B-1----:R-:W-:-:S07]  /*1a00*/  LEA R0, R0, R3, 0x18 ;  /* 0x0000000300007211 */ /* 0x002fce00078ec0ff */
.L_x_37:
[----:B------:R-:W-:Y:S01]  /*1a10*/  SHF.R.U32.HI R16, RZ, 0x5, R5 ;  /* 0x00000005ff107819 */ /* 0x000fe20000011605 */
[----:B------:R-:W-:Y:S05]  /*1a20*/  YIELD ;  /* 0x0000000000007946 */ /* 0x000fea0003800000 */
[----:B------:R-:W-:Y:S01]  /*1a30*/  IMAD.HI.U32 R16, R16, 0x4a7904b, RZ ;  /* 0x04a7904b10107827 */ /* 0x000fe200078e00ff */
[----:B------:R-:W-:-:S03]  /*1a40*/  MOV R6, 0x1ae0 ;  /* 0x00001ae000067802 */ /* 0x000fc60000000f00 */
[C---:B------:R-:W-:Y:S01]  /*1a50*/  IMAD R35, R16.reuse, -0x10, R31 ;  /* 0xfffffff010237824 */ /* 0x040fe200078e021f */
[----:B------:R-:W-:-:S04]  /*1a60*/  PRMT R3, R16, 0x9910, RZ ;  /* 0x0000991010037816 */ /* 0x000fc800000000ff */
[----:B------:R-:W-:Y:S01]  /*1a70*/  VIMNMX.U32 R35, PT, PT, R35, 0x10, PT ;  /* 0x0000001023237848 */ /* 0x000fe20003fe0000 */
[----:B------:R-:W-:-:S04]  /*1a80*/  IMAD R3, R3, 0x6e0, RZ ;  /* 0x000006e003037824 */ /* 0x000fc800078e02ff */
[----:B------:R-:W-:-:S05]  /*1a90*/  IMAD.MOV R13, RZ, RZ, -R3 ;  /* 0x000000ffff0d7224 */ /* 0x000fca00078e0a03 */
[----:B------:R-:W-:-:S05]  /*1aa0*/  PRMT R13, R13, 0x7710, RZ ;  /* 0x000077100d0d7816 */ /* 0x000fca00000000ff */
[----:B------:R-:W-:-:S05]  /*1ab0*/  IMAD.IADD R13, R13, 0x1, R4 ;  /* 0x000000010d0d7824 */ /* 0x000fca00078e0204 */
[----:B-12---:R-:W-:Y:S02]  /*1ac0*/  LOP3.LUT R11, R13, 0xffff, RZ, 0xc0, !PT ;  /* 0x0000ffff0d0b7812 */ /* 0x006fe400078ec0ff */
[----:B--2---:R-:W-:Y:S05]  /*1ad0*/  CALL.REL.NOINC `($__internal_3_$__cuda_sm20_div_u16) ;  /* 0x0000003800707944 */ /* 0x004fea0003c00000 */
[----:B------:R-:W-:Y:S01]  /*1ae0*/  IMAD.U32 R3, R10, -0x80000000, RZ ;  /* 0x800000000a037824 */ /* 0x000fe200078e00ff */
[----:B------:R-:W-:Y:S01]  /*1af0*/  PRMT R35, R35, 0x9910, RZ ;  /* 0x0000991023237816 */ /* 0x000fe200000000ff */
[----:B------:R-:W-:Y:S01]  /*1b00*/  VIADD R26, R0, 0x31800 ;  /* 0x00031800001a7836 */ /* 0x000fe20000000000 */
[C---:B------:R-:W-:Y:S01]  /*1b10*/  PRMT R6, R36.reuse, 0x9910, RZ ;  /* 0x0000991024067816 */ /* 0x040fe200000000ff */
[----:B------:R-:W1:Y:S01]  /*1b20*/  SYNCS.PHASECHK.TRANS64.TRYWAIT P4, [R0+URZ+0x31820], R3 ;  /* 0x03182003000075a7 */ /* 0x000e6200080811ff */
[----:B------:R-:W-:Y:S01]  /*1b30*/  LOP3.LUT R11, R36, 0xffff, RZ, 0xc0, !PT ;  /* 0x0000ffff240b7812 */ /* 0x000fe200078ec0ff */
[----:B------:R-:W-:Y:S01]  /*1b40*/  VIADD R25, R0, 0x30000 ;  /* 0x0003000000197836 */ /* 0x000fe20000000000 */
[C---:B------:R-:W-:Y:S01]  /*1b50*/  IADD3 R36, P3, PT, R8.reuse, 0x40, RZ ;  /* 0x0000004008247810 */ /* 0x040fe20007f7e0ff */
[----:B------:R-:W-:Y:S01]  /*1b60*/  IMAD R6, R35, R6, RZ ;  /* 0x0000000623067224 */ /* 0x000fe200078e02ff */
[C---:B------:R-:W-:Y:S01]  /*1b70*/  IADD3 R32, P1, PT, R8.reuse, 0x140, RZ ;  /* 0x0000014008207810 */ /* 0x040fe20007f3e0ff */
[----:B------:R-:W-:Y:S01]  /*1b80*/  IMAD.MOV.U32 R23, RZ, RZ, 0xb580 ;  /* 0x0000b580ff177424 */ /* 0x000fe200078e00ff */
[C---:B------:R-:W-:Y:S01]  /*1b90*/  IADD3 R34, P2, PT, R8.reuse, 0xc0, RZ ;  /* 0x000000c008227810 */ /* 0x040fe20007f5e0ff */
[----:B------:R-:W-:Y:S01]  /*1ba0*/  IMAD.MOV R6, RZ, RZ, -R6 ;  /* 0x000000ffff067224 */ /* 0x000fe200078e0a06 */
[----:B------:R-:W-:Y:S01]  /*1bb0*/  IADD3 R28, P0, PT, R8, 0x1c0, RZ ;  /* 0x000001c0081c7810 */ /* 0x000fe20007f1e0ff */
[--C-:B------:R-:W-:Y:S01]  /*1bc0*/  IMAD.X R37, RZ, RZ, R9.reuse, P3 ;  /* 0x000000ffff257224 */ /* 0x100fe200018e0609 */
[----:B------:R-:W-:Y:S01]  /*1bd0*/  IADD3 R24, PT, PT, R0, 0x30800, RZ ;  /* 0x0003080000187810 */ /* 0x000fe20007ffe0ff */
[----:B------:R-:W-:Y:S01]  /*1be0*/  IMAD R11, R11, 0xe0, RZ ;  /* 0x000000e00b0b7824 */ /* 0x000fe200078e02ff */
[----:B------:R-:W-:Y:S01]  /*1bf0*/  PRMT R6, R6, 0x7710, RZ ;  /* 0x0000771006067816 */ /* 0x000fe200000000ff */
[----:B------:R-:W-:Y:S01]  /*1c00*/  IMAD.X R33, RZ, RZ, R9, P1 ;  /* 0x000000ffff217224 */ /* 0x000fe200008e0609 */
[----:B------:R-:W-:-:S02]  /*1c10*/  IADD3.X R35, PT, PT, RZ, R9, RZ, P2, !PT ;  /* 0x00000009ff237210 */ /* 0x000fc400017fe4ff */
[----:B------:R-:W-:Y:S02]  /*1c20*/  IADD3 R6, PT, PT, R13, R6, RZ ;  /* 0x000000060d067210 */ /* 0x000fe40007ffe0ff */
[----:B------:R-:W-:Y:S02]  /*1c30*/  IADD3.X R29, PT, PT, RZ, R9, RZ, P0, !PT ;  /* 0x00000009ff1d7210 */ /* 0x000fe400007fe4ff */
[----:B------:R-:W-:Y:S01]  /*1c40*/  LOP3.LUT R7, R6, 0xffff, RZ, 0xc0, !PT ;  /* 0x0000ffff06077812 */ /* 0x000fe200078ec0ff */
[----:B------:R-:W-:-:S04]  /*1c50*/  VIADD R6, R0, 0x14000 ;  /* 0x0001400000067836 */ /* 0x000fc80000000000 */
[----:B------:R-:W-:Y:S01]  /*1c60*/  IMAD R12, R16, 0x10, R7 ;  /* 0x00000010100c7824 */ /* 0x000fe200078e0207 */
[----:B------:R-:W-:Y:S01]  /*1c70*/  IADD3 R7, PT, PT, R0, 0x4000, RZ ;  /* 0x0000400000077810 */ /* 0x000fe20007ffe0ff */
[----:B-1----:R-:W-:Y:S06]  /*1c80*/  @!P4 BRA `(.L_x_25) ;  /* 0x000000300078c947 */ /* 0x002fec0003800000 */
.L_x_75:
[----:B------:R-:W-:Y:S01]  /*1c90*/  IMAD.SHL.U32 R12, R12, 0x80, RZ ;  /* 0x000000800c0c7824 */ /* 0x000fe200078e00ff */
[----:B------:R-:W-:Y:S01]  /*1ca0*/  R2UR UR13, R26 ;  /* 0x000000001a0d72ca */ /* 0x000fe200000e0000 */
[----:B------:R-:W-:Y:S01]  /*1cb0*/  UMOV UR14, URZ ;  /* 0x000000ff000e7c82 */ /* 0x000fe20008000000 */
[----:B------:R-:W-:Y:S01]  /*1cc0*/  R2UR UR28, R36 ;  /* 0x00000000241c72ca */ /* 0x000fe200000e0000 */
[----:B------:R-:W-:Y:S01]  /*1cd0*/  UMOV UR20, 0x0 ;  /* 0x0000000000147882 */ /* 0x000fe20000000000 */
[----:B------:R-:W-:Y:S01]  /*1ce0*/  R2UR UR29, R37 ;  /* 0x00000000251d72ca */ /* 0x000fe200000e0000 */
[----:B------:R-:W-:Y:S01]  /*1cf0*/  UMOV UR21, 0x10000000 ;  /* 0x1000000000157882 */ /* 0x000fe20000000000 */
[----:B------:R-:W-:Y:S01]  /*1d00*/  R2UR UR12, R7 ;  /* 0x00000000070c72ca */ /* 0x000fe200000e0000 */
[----:B------:R-:W-:Y:S01]  /*1d10*/  UMOV UR11, URZ ;  /* 0x000000ff000b7c82 */ /* 0x000fe20008000000 */
[----:B------:R-:W-:Y:S01]  /*1d20*/  R2UR UR15, R12 ;  /* 0x000000000c0f72ca */ /* 0x000fe200000e0000 */
[----:B------:R-:W-:Y:S01]  /*1d30*/  UMOV UR18, UR14 ;  /* 0x0000000e00127c82 */ /* 0x000fe20008000000 */
        /* <DEDUP_REMOVED lines=9> */
[----:B------:R-:W-:Y:S01]  /*1dd0*/  VIADD R22, R0, 0x8000 ;  /* 0x0000800000167836 */ /* 0x000fe20000000000 */
[----:B------:R-:W-:Y:S01]  /*1de0*/  R2UR UR25, R33 ;  /* 0x00000000211972ca */ /* 0x000fe200000e0000 */
[----:B------:R2:W-:Y:S01]  /*1df0*/  UTMALDG.2D [UR12], [UR28], desc[UR20] ;  /* 0x0000140c1c0075b4 */ /* 0x0005e20008009000 */
[----:B------:R-:W-:Y:S01]  /*1e00*/  R2UR UR8, R25 ;  /* 0x00000000190872ca */ /* 0x000fe200000e0000 */
[----:B------:R-:W-:Y:S01]  /*1e10*/  UMOV UR10, UR15 ;  /* 0x0000000f000a7c82 */ /* 0x000fe20008000000 */
[----:B------:R-:W-:Y:S01]  /*1e20*/  R2UR UR22, R28 ;  /* 0x000000001c1672ca */ /* 0x000fe200000e0000 */
[----:B------:R-:W-:Y:S01]  /*1e30*/  VIADD R21, R0, 0x31808 ;  /* 0x0003180800157836 */ /* 0x000fe20000000000 */
[----:B------:R-:W-:Y:S01]  /*1e40*/  R2UR UR23, R29 ;  /* 0x000000001d1772ca */ /* 0x000fe200000e0000 */
[----:B------:R-:W-:Y:S01]  /*1e50*/  UMOV UR6, UR19 ;  /* 0x0000001300067c82 */ /* 0x000fe20008000000 */
[----:B------:R-:W-:Y:S01]  /*1e60*/  R2UR UR4, R24 ;  /* 0x00000000180472ca */ /* 0x000fe200000e0000 */
[----:B------:R2:W-:Y:S01]  /*1e70*/  UTMALDG.2D [UR16], [UR26], desc[UR20] ;  /* 0x000014101a0075b4 */ /* 0x0005e20008009000 */
[----:B------:R-:W-:-:S05]  /*1e80*/  VIADD R20, R0, 0x1b000 ;  /* 0x0001b00000147836 */ /* 0x000fca0000000000 */
[----:B------:R2:W-:Y:S06]  /*1e90*/  UTMALDG.2D [UR8], [UR24], desc[UR20] ;  /* 0x00001408180075b4 */ /* 0x0005ec0008009000 */
[----:B------:R2:W-:Y:S01]  /*1ea0*/  UTMALDG.2D [UR4], [UR22], desc[UR20] ;  /* 0x00001404160075b4 */ /* 0x0005e20008009000 */
[----:B------:R2:W-:Y:S01]  /*1eb0*/  SYNCS.ARRIVE.TRANS64 RZ, [R0+URZ+0x31800], R23 ;  /* 0x0318001700ff79a7 */ /* 0x0005e200080000ff */
[----:B------:R-:W3:Y:S02]  /*1ec0*/  SYNCS.PHASECHK.TRANS64.TRYWAIT P0, [R0+URZ+0x31828], R3 ;  /* 0x03182803000075a7 */ /* 0x000ee400080011ff */
[----:B--23--:R-:W-:Y:S05]  /*1ed0*/  @!P0 BRA `(.L_x_26) ;  /* 0x0000003000008947 */ /* 0x00cfea0003800000 */
.L_x_77:
[----:B------:R-:W-:Y:S01]  /*1ee0*/  R2UR UR9, R21 ;  /* 0x00000000150972ca */ /* 0x000fe200000e0000 */
[----:B------:R-:W-:Y:S01]  /*1ef0*/  IMAD.MOV.U32 R19, RZ, RZ, 0xb000 ;  /* 0x0000b000ff137424 */ /* 0x000fe200078e00ff */
[----:B------:R-:W-:Y:S01]  /*1f00*/  R2UR UR16, R36 ;  /* 0x00000000241072ca */ /* 0x000fe200000e0000 */
[----:B------:R-:W-:Y:S01]  /*1f10*/  UMOV UR14, 0x0 ;  /* 0x00000000000e7882 */ /* 0x000fe20000000000 */
[----:B------:R-:W-:Y:S01]  /*1f20*/  R2UR UR17, R37 ;  /* 0x00000000251172ca */ /* 0x000fe200000e0000 */
[----:B------:R-:W-:Y:S01]  /*1f30*/  UMOV UR15, 0x10000000 ;  /* 0x10000000000f7882 */ /* 0x000fe20000000000 */
[----:B------:R-:W-:Y:S01]  /*1f40*/  R2UR UR11, R12 ;  /* 0x000000000c0b72ca */ /* 0x000fe200000e0000 */
[----:B------:R-:W-:Y:S01]  /*1f50*/  UMOV UR10, 0x80 ;  /* 0x00000080000a7882 */ /* 0x000fe20000000000 */
[----:B------:R-:W-:Y:S01]  /*1f60*/  R2UR UR8, R22 ;  /* 0x00000000160872ca */ /* 0x000fe200000e0000 */
[----:B------:R-:W-:Y:S01]  /*1f70*/  UMOV UR6, 0x80 ;  /* 0x0000008000067882 */ /* 0x000fe20000000000 */
[----:B------:R-:W-:Y:S01]  /*1f80*/  R2UR UR12, R34 ;  /* 0x00000000220c72ca */ /* 0x000fe200000e0000 */
[C---:B------:R-:W-:Y:S01]  /*1f90*/  VIADD R18, R0.reuse, 0xc000 ;  /* 0x0000c00000127836 */ /* 0x040fe20000000000 */
[----:B------:R-:W-:Y:S01]  /*1fa0*/  R2UR UR13, R35 ;  /* 0x00000000230d72ca */ /* 0x000fe200000e0000 */
[----:B------:R-:W-:Y:S01]  /*1fb0*/  UMOV UR5, UR9 ;  /* 0x0000000900057c82 */ /* 0x000fe20008000000 */
[----:B------:R-:W-:Y:S01]  /*1fc0*/  R2UR UR7, R11 ;  /* 0x000000000b0772ca */ /* 0x000fe200000e0000 */
[----:B------:R-:W-:Y:S01]  /*1fd0*/  VIADD R17, R0, 0x31810 ;  /* 0x0003181000117836 */ /* 0x000fe20000000000 */
[----:B------:R-:W-:Y:S01]  /*1fe0*/  R2UR UR4, R20 ;  /* 0x00000000140472ca */ /* 0x000fe200000e0000 */
[----:B------:R-:W-:-:S04]  /*1ff0*/  VIADD R16, R0, 0x22000 ;  /* 0x0002200000107836 */ /* 0x000fc80000000000 */
[----:B------:R2:W-:Y:S08]  /*2000*/  UTMALDG.2D [UR8], [UR16], desc[UR14] ;  /* 0x00000e08100075b4 */ /* 0x0005f00008009000 */
[----:B------:R2:W-:Y:S01]  /*2010*/  UTMALDG.2D [UR4], [UR12], desc[UR14] ;  /* 0x00000e040c0075b4 */ /* 0x0005e20008009000 */
[----:B------:R2:W-:Y:S01]  /*2020*/  SYNCS.ARRIVE.TRANS64 RZ, [R0+URZ+0x31808], R19 ;  /* 0x0318081300ff79a7 */ /* 0x0005e200080000ff */
[----:B------:R-:W3:Y:S02]  /*2030*/  SYNCS.PHASECHK.TRANS64.TRYWAIT P0, [R0+URZ+0x31830], R3 ;  /* 0x03183003000075a7 */ /* 0x000ee400080011ff */
[----:B--23--:R-:W-:Y:S05]  /*2040*/  @!P0 BRA `(.L_x_27) ;  /* 0x0000002c00c08947 */ /* 0x00cfea0003800000 */
.L_x_79:
        /* <DEDUP_REMOVED lines=9> */
[----:B-1----:R-:W-:Y:S01]  /*20e0*/  VIADD R15, R0, 0x10000 ;  /* 0x00010000000f7836 */ /* 0x002fe20000000000 */
[----:B------:R-:W-:Y:S01]  /*20f0*/  R2UR UR12, R34 ;  /* 0x00000000220c72ca */ /* 0x000fe200000e0000 */
[C---:B------:R-:W-:Y:S01]  /*2100*/  VIADD R14, R0.reuse, 0x31818 ;  /* 0x00031818000e7836 */ /* 0x040fe20000000000 */
[----:B------:R-:W-:Y:S01]  /*2110*/  R2UR UR13, R35 ;  /* 0x00000000230d72ca */ /* 0x000fe200000e0000 */
[----:B------:R-:W-:Y:S01]  /*2120*/  UMOV UR5, UR9 ;  /* 0x0000000900057c82 */ /* 0x000fe20008000000 */
[----:B------:R-:W-:Y:S01]  /*2130*/  R2UR UR7, R11 ;  /* 0x000000000b0772ca */ /* 0x000fe200000e0000 */
[----:B------:R-:W-:Y:S01]  /*2140*/  VIADD R13, R0, 0x29000 ;  /* 0x00029000000d7836 */ /* 0x000fe20000000000 */
[----:B------:R-:W-:-:S05]  /*2150*/  R2UR UR4, R16 ;  /* 0x00000000100472ca */ /* 0x000fca00000e0000 */
[----:B------:R1:W-:Y:S08]  /*2160*/  UTMALDG.2D [UR8], [UR16], desc[UR14] ;  /* 0x00000e08100075b4 */ /* 0x0003f00008009000 */
[----:B------:R1:W-:Y:S01]  /*2170*/  UTMALDG.2D [UR4], [UR12], desc[UR14] ;  /* 0x00000e040c0075b4 */ /* 0x0003e20008009000 */
[----:B------:R1:W-:Y:S01]  /*2180*/  SYNCS.ARRIVE.TRANS64 RZ, [R0+URZ+0x31810], R19 ;  /* 0x0318101300ff79a7 */ /* 0x0003e200080000ff */
[----:B------:R-:W2:Y:S02]  /*2190*/  SYNCS.PHASECHK.TRANS64.TRYWAIT P0, [R0+URZ+0x31838], R3 ;  /* 0x03183803000075a7 */ /* 0x000ea400080011ff */
[----:B-12---:R-:W-:Y:S05]  /*21a0*/  @!P0 BRA `(.L_x_28) ;  /* 0x0000002c00848947 */ /* 0x006fea0003800000 */
.L_x_81:
        /* <DEDUP_REMOVED lines=8> */
[----:B------:R-:W-:Y:S02]  /*2230*/  R2UR UR8, R15 ;  /* 0x000000000f0872ca */ /* 0x000fe400000e0000 */
[----:B------:R-:W-:-:S02]  /*2240*/  R2UR UR12, R34 ;  /* 0x00000000220c72ca */ /* 0x000fc400000e0000 */
[----:B------:R-:W-:Y:S01]  /*2250*/  R2UR UR13, R35 ;  /* 0x00000000230d72ca */ /* 0x000fe200000e0000 */
[----:B------:R-:W-:Y:S01]  /*2260*/  UMOV UR5, UR9 ;  /* 0x0000000900057c82 */ /* 0x000fe20008000000 */
[----:B------:R-:W-:Y:S02]  /*2270*/  R2UR UR7, R11 ;  /* 0x000000000b0772ca */ /* 0x000fe400000e0000 */
[----:B------:R-:W-:Y:S02]  /*2280*/  R2UR UR4, R13 ;  /* 0x000000000d0472ca */ /* 0x000fe400000e0000 */
[----:B------:R-:W-:-:S03]  /*2290*/  LOP3.LUT R10, R10, 0x1, RZ, 0x3c, !PT ;  /* 0x000000010a0a7812 */ /* 0x000fc600078e3cff */
[----:B------:R2:W-:Y:S02]  /*22a0*/  UTMALDG.2D [UR8], [UR16], desc[UR14] ;  /* 0x00000e08100075b4 */ /* 0x0005e40008009000 */
[----:B------:R-:W-:-:S06]  /*22b0*/  IMAD.U32 R27, R10, -0x80000000, RZ ;  /* 0x800000000a1b7824 */ /* 0x000fcc00078e00ff */
[----:B------:R2:W-:Y:S01]  /*22c0*/  UTMALDG.2D [UR4], [UR12], desc[UR14] ;  /* 0x00000e040c0075b4 */ /* 0x0005e20008009000 */
[----:B------:R2:W-:Y:S01]  /*22d0*/  SYNCS.ARRIVE.TRANS64 RZ, [R0+URZ+0x31818], R19 ;  /* 0x0318181300ff79a7 */ /* 0x0005e200080000ff */
[----:B------:R-:W3:Y:S02]  /*22e0*/  SYNCS.PHASECHK.TRANS64.TRYWAIT P0, [R0+URZ+0x31820], R27 ;  /* 0x0318201b000075a7 */ /* 0x000ee400080011ff */
[----:B--23--:R-:W-:Y:S05]  /*22f0*/  @!P0 BRA `(.L_x_29) ;  /* 0x0000002c004c8947 */ /* 0x00cfea0003800000 */
.L_x_83:
        /* <DEDUP_REMOVED lines=13> */
[----:B------:R-:W-:Y:S01]  /*23d0*/  UMOV UR13, UR17 ;  /* 0x00000011000d7c82 */ /* 0x000fe20008000000 */
[----:B------:R-:W-:Y:S01]  /*23e0*/  R2UR UR12, R6 ;  /* 0x00000000060c72ca */ /* 0x000fe200000e0000 */
[----:B------:R-:W-:Y:S01]  /*23f0*/  UMOV UR9, UR17 ;  /* 0x0000001100097c82 */ /* 0x000fe20008000000 */
[----:B------:R-:W-:Y:S01]  /*2400*/  R2UR UR15, R11 ;  /* 0x000000000b0f72ca */ /* 0x000fe200000e0000 */
[----:B------:R-:W-:Y:S01]  /*2410*/  UMOV UR5, UR17 ;  /* 0x0000001100057c82 */ /* 0x000fe20008000000 */
[----:B------:R-:W-:-:S02]  /*2420*/  R2UR UR22, R32 ;  /* 0x00000000201672ca */ /* 0x000fc400000e0000 */
[----:B------:R-:W-:Y:S01]  /*2430*/  R2UR UR23, R33 ;  /* 0x00000000211772ca */ /* 0x000fe200000e0000 */
[----:B------:R2:W-:Y:S01]  /*2440*/  UTMALDG.2D [UR16], [UR28], desc[UR24] ;  /* 0x000018101c0075b4 */ /* 0x0005e20008009000 */
[----:B------:R-:W-:Y:S01]  /*2450*/  R2UR UR8, R25 ;  /* 0x00000000190872ca */ /* 0x000fe200000e0000 */
[----:B------:R-:W-:Y:S01]  /*2460*/  UMOV UR10, UR19 ;  /* 0x00000013000a7c82 */ /* 0x000fe20008000000 */
[----:B------:R-:W-:Y:S02]  /*2470*/  R2UR UR20, R28 ;  /* 0x000000001c1472ca */ /* 0x000fe400000e0000 */
[----:B------:R-:W-:Y:S02]  /*2480*/  R2UR UR21, R29 ;  /* 0x000000001d1572ca */ /* 0x000fe400000e0000 */
[----:B------:R-:W-:Y:S01]  /*2490*/  R2UR UR4, R24 ;  /* 0x00000000180472ca */ /* 0x000fe200000e0000 */
[----:B------:R2:W-:Y:S01]  /*24a0*/  UTMALDG.2D [UR12], [UR26], desc[UR24] ;  /* 0x0000180c1a0075b4 */ /* 0x0005e20008009000 */
[----:B------:R-:W-:-:S05]  /*24b0*/  UMOV UR6, UR15 ;  /* 0x0000000f00067c82 */ /* 0x000fca0008000000 */
[----:B------:R2:W-:Y:S06]  /*24c0*/  UTMALDG.2D [UR8], [UR22], desc[UR24] ;  /* 0x00001808160075b4 */ /* 0x0005ec0008009000 */
[----:B------:R2:W-:Y:S01]  /*24d0*/  UTMALDG.2D [UR4], [UR20], desc[UR24] ;  /* 0x00001804140075b4 */ /* 0x0005e20008009000 */
[----:B------:R2:W-:Y:S01]  /*24e0*/  SYNCS.ARRIVE.TRANS64 RZ, [R0+URZ+0x31800], R23 ;  /* 0x0318001700ff79a7 */ /* 0x0005e200080000ff */
[----:B------:R-:W3:Y:S02]  /*24f0*/  SYNCS.PHASECHK.TRANS64.TRYWAIT P0, [R0+URZ+0x31828], R27 ;  /* 0x0318281b000075a7 */ /* 0x000ee400080011ff */
[----:B--23--:R-:W-:Y:S05]  /*2500*/  @!P0 BRA `(.L_x_30) ;  /* 0x0000002800e48947 */ /* 0x00cfea0003800000 */
.L_x_85:
        /* <DEDUP_REMOVED lines=13> */
[----:B------:R-:W-:-:S05]  /*25e0*/  R2UR UR7, R11 ;  /* 0x000000000b0772ca */ /* 0x000fca00000e0000 */
[----:B------:R2:W-:Y:S08]  /*25f0*/  UTMALDG.2D [UR8], [UR16], desc[UR14] ;  /* 0x00000e08100075b4 */ /* 0x0005f00008009000 */
[----:B------:R2:W-:Y:S01]  /*2600*/  UTMALDG.2D [UR4], [UR12], desc[UR14] ;  /* 0x00000e040c0075b4 */ /* 0x0005e20008009000 */
[----:B------:R2:W-:Y:S01]  /*2610*/  SYNCS.ARRIVE.TRANS64 RZ, [R0+URZ+0x31808], R19 ;  /* 0x0318081300ff79a7 */ /* 0x0005e200080000ff */
[----:B------:R-:W3:Y:S02]  /*2620*/  SYNCS.PHASECHK.TRANS64.TRYWAIT P0, [R0+URZ+0x31830], R27 ;  /* 0x0318301b000075a7 */ /* 0x000ee400080011ff */
[----:B--23--:R-:W-:Y:S05]  /*2630*/  @!P0 BRA `(.L_x_31) ;  /* 0x0000002800b48947 */ /* 0x00cfea0003800000 */
.L_x_87:
        /* <DEDUP_REMOVED lines=19> */
.L_x_89:
        /* <DEDUP_REMOVED lines=19> */
.L_x_91:
        /* <DEDUP_REMOVED lines=33> */
.L_x_93:
        /* <DEDUP_REMOVED lines=17> */
[----:B------:R-:W4:Y:S02]  /*2bc0*/  SYNCS.PHASECHK.TRANS64.TRYWAIT P0, [R0+URZ+0x31830], R3 ;  /* 0x03183003000075a7 */ /* 0x000f2400080011ff */
[----:B---34-:R-:W-:Y:S05]  /*2bd0*/  @!P0 BRA `(.L_x_35) ;  /* 0x0000002400bc8947 */ /* 0x018fea0003800000 */
.L_x_95:
        /* <DEDUP_REMOVED lines=19> */
.L_x_97:
[----:B------:R-:W-:Y:S01]  /*2d10*/  VIADD R2, R2, 0x1 ;  /* 0x0000000102027836 */ /* 0x000fe20000000000 */
        /* <DEDUP_REMOVED lines=14> */
[----:B------:R-:W-:-:S03]  /*2e00*/  ISETP.NE.AND P0, PT, R2, 0x1, PT ;  /* 0x000000010200780c */ /* 0x000fc60003f05270 */
[----:B------:R3:W-:Y:S08]  /*2e10*/  UTMALDG.2D [UR8], [UR16], desc[UR14] ;  /* 0x00000e08100075b4 */ /* 0x0007f00008009000 */
[----:B------:R3:W-:Y:S01]  /*2e20*/  UTMALDG.2D [UR4], [UR12], desc[UR14] ;  /* 0x00000e040c0075b4 */ /* 0x0007e20008009000 */
[----:B------:R3:W-:Y:S02]  /*2e30*/  SYNCS.ARRIVE.TRANS64 RZ, [R0+URZ+0x31818], R19 ;  /* 0x0318181300ff79a7 */ /* 0x0007e400080000ff */
[----:B---3--:R-:W-:Y:S05]  /*2e40*/  @!P0 EXIT ;  /* 0x000000000000894d */ /* 0x008fea0003800000 */
[----:B------:R-:W-:Y:S02]  /*2e50*/  IADD3 R4, PT, PT, R4, 0x8f, RZ ;  /* 0x0000008f04047810 */ /* 0x000fe40007ffe0ff */
[----:B------:R-:W-:Y:S01]  /*2e60*/  IADD3 R5, PT, PT, R5, 0x8f, RZ ;  /* 0x0000008f05057810 */ /* 0x000fe20007ffe0ff */
[----:B------:R-:W-:Y:S06]  /*2e70*/  BRA `(.L_x_37) ;  /* 0xffffffe800e47947 */ /* 0x000fec000383ffff */
.L_x_13:
[----:B------:R-:W-:-:S04]  /*2e80*/  LOP3.LUT R0, R3, 0xfffffffc, RZ, 0xc0, !PT ;  /* 0xfffffffc03007812 */ /* 0x000fc800078ec0ff */
[----:B------:R-:W-:-:S13]  /*2e90*/  ISETP.NE.AND P0, PT, R0, 0x4, PT ;  /* 0x000000040000780c */ /* 0x000fda0003f05270 */
[----:B-1----:R-:W-:Y:S05]  /*2ea0*/  @P0 EXIT ;  /* 0x000000000000094d */ /* 0x002fea0003800000 */
[----:B------:R-:W1:Y:S01]  /*2eb0*/  S2R R0, SR_CgaCtaId ;  /* 0x0000000000007919 */ /* 0x000e620000008800 */
[----:B------:R-:W-:-:S04]  /*2ec0*/  MOV R5, 0x400 ;  /* 0x0000040000057802 */ /* 0x000fc80000000f00 */
[----:B-1----:R-:W-:-:S05]  /*2ed0*/  LEA R0, R0, R5, 0x18 ;  /* 0x0000000500007211 */ /* 0x002fca00078ec0ff */
[----:B------:R-:W1:Y:S02]  /*2ee0*/  LDS R2, [R0+0x31880] ;  /* 0x0318800000027984 */ /* 0x000e640000000800 */
[----:B-1----:R-:W-:-:S13]  /*2ef0*/  ISETP.NE.AND P0, PT, R2, RZ, PT ;  /* 0x000000ff0200720c */ /* 0x002fda0003f05270 */
[----:B------:R-:W-:Y:S05]  /*2f00*/  @!P0 BRA `(.L_x_38) ;  /* 0x0000000000048947 */ /* 0x000fea0003800000 */
[----:B------:R-:W-:Y:S05]  /*2f10*/  BPT.TRAP 0x1 ;  /* 0x000000040000795c */ /* 0x000fea0000300000 */
.L_x_38:
[----:B------:R-:W1:Y:S01]  /*2f20*/  S2UR UR4, SR_CTAID.X ;  /* 0x00000000000479c3 */ /* 0x000e620000002500 */
[----:B------:R-:W-:Y:S02]  /*2f30*/  IADD3 R3, PT, PT, R3, -0x4, RZ ;  /* 0xfffffffc03037810 */ /* 0x000fe40007ffe0ff */
[----:B-1----:R-:W-:-:S13]  /*2f40*/  ISETP.LE.U32.AND P0, PT, R22, UR4, PT ;  /* 0x0000000416007c0c */ /* 0x002fda000bf03070 */
[----:B------:R-:W-:Y:S05]  /*2f50*/  @P0 BRA `(.L_x_39) ;  /* 0x0000001800d00947 */ /* 0x000fea0003800000 */
[----:B------:R-:W-:Y:S01]  /*2f60*/  IMAD.U32 R29, RZ, RZ, UR4 ;  /* 0x00000004ff1d7e24 */ /* 0x000fe2000f8e00ff */
[----:B------:R-:W-:Y:S01]  /*2f70*/  MOV R20, 0xffffffff ;  /* 0xffffffff00147802 */ /* 0x000fe20000000f00 */
[----:B------:R-:W-:Y:S02]  /*2f80*/  IMAD.SHL.U32 R2, R21, 0x4, RZ ;  /* 0x0000000415027824 */ /* 0x000fe400078e00ff */
[----:B------:R-:W-:Y:S01]  /*2f90*/  IMAD.SHL.U32 R30, R3, 0x800, RZ ;  /* 0x00000800031e7824 */ /* 0x000fe200078e00ff */
[----:B------:R-:W-:Y:S01]  /*2fa0*/  LOP3.LUT R5, RZ, R29, RZ, 0x33, !PT ;  /* 0x0000001dff057212 */ /* 0x000fe200078e33ff */
[C---:B------:R-:W-:Y:S01]  /*2fb0*/  VIADD R26, R2.reuse, 0x1 ;  /* 0x00000001021a7836 */ /* 0x040fe20000000000 */
[----:B------:R-:W-:Y:S01]  /*2fc0*/  SHF.R.U32.HI R28, RZ, 0x3, R2 ;  /* 0x00000003ff1c7819 */ /* 0x000fe20000011602 */
[C---:B------:R-:W-:Y:S01]  /*2fd0*/  VIADD R4, R2.reuse, 0x2 ;  /* 0x0000000202047836 */ /* 0x040fe20000000000 */
[----:B------:R-:W-:Y:S01]  /*2fe0*/  IADD3 R24, PT, PT, R2, 0x3, RZ ;  /* 0x0000000302187810 */ /* 0x000fe20007ffe0ff */
[----:B------:R-:W-:Y:S01]  /*2ff0*/  IMAD.IADD R22, R22, 0x1, R5 ;  /* 0x0000000116167824 */ /* 0x000fe200078e0205 */
[----:B------:R-:W-:Y:S01]  /*3000*/  LOP3.LUT R5, R28, 0x3, RZ, 0xc0, !PT ;  /* 0x000000031c057812 */ /* 0x000fe200078ec0ff */
[----:B------:R-:W-:Y:S01]  /*3010*/  IMAD.MOV.U32 R21, RZ, RZ, RZ ;  /* 0x000000ffff157224 */ /* 0x000fe200078e00ff */
[----:B------:R-:W-:Y:S01]  /*3020*/  PRMT R23, R29, 0x7610, R23 ;  /* 0x000076101d177816 */ /* 0x000fe20000000017 */
[----:B------:R-:W-:Y:S01]  /*3030*/  IMAD.HI.U32 R22, R22, -0x1ada67d5, RZ ;  /* 0xe525982b16167827 */ /* 0x000fe200078e00ff */
[----:B------:R-:W-:-:S02]  /*3040*/  LOP3.LUT R26, R5, 0x5, R26, 0x78, !PT ;  /* 0x00000005051a7812 */ /* 0x000fc400078e781a */
[C---:B------:R-:W-:Y:S02]  /*3050*/  LOP3.LUT R25, R5.reuse, 0x6, R4, 0x78, !PT ;  /* 0x0000000605197812 */ /* 0x040fe400078e7804 */
[----:B------:R-:W-:Y:S02]  /*3060*/  SHF.R.U32.HI R22, RZ, 0x7, R22 ;  /* 0x00000007ff167819 */ /* 0x000fe40000011616 */
[C---:B------:R-:W-:Y:S02]  /*3070*/  LOP3.LUT R27, R5.reuse, 0x4, R2, 0xf8, !PT ;  /* 0x00000004051b7812 */ /* 0x040fe400078ef802 */
[----:B------:R-:W-:Y:S01]  /*3080*/  LOP3.LUT R24, R5, 0x7, R24, 0x78, !PT ;  /* 0x0000000705187812 */ /* 0x000fe200078e7818 */
[----:B------:R-:W-:-:S07]  /*3090*/  IMAD.MOV R22, RZ, RZ, -R22 ;  /* 0x000000ffff167224 */ /* 0x000fce00078e0a16 */
.L_x_62:
[----:B------:R-:W-:Y:S01]  /*30a0*/  VIADD R20, R20, 0x1 ;  /* 0x0000000114147836 */ /* 0x000fe20000000000 */
[----:B------:R-:W-:Y:S05]  /*30b0*/  YIELD ;  /* 0x0000000000007946 */ /* 0x000fea0003800000 */
[----:B--2---:R-:W-:Y:S01]  /*30c0*/  IMAD.SHL.U32 R7, R20, 0x8, RZ ;  /* 0x0000000814077824 */ /* 0x004fe200078e00ff */
[----:B------:R-:W-:Y:S01]  /*30d0*/  SHF.R.U32.HI R5, RZ, 0x1, R20 ;  /* 0x00000001ff057819 */ /* 0x000fe20000011614 */
[----:B------:R-:W-:Y:S01]  /*30e0*/  VIADD R22, R22, 0x1 ;  /* 0x0000000116167836 */ /* 0x000fe20000000000 */
[----:B------:R-:W-:Y:S02]  /*30f0*/  SHF.R.U32.HI R40, RZ, 0x5, R29 ;  /* 0x00000005ff287819 */ /* 0x000fe4000001161d */
[----:B------:R-:W-:-:S02]  /*3100*/  LOP3.LUT R7, R7, 0x8, RZ, 0xc0, !PT ;  /* 0x0000000807077812 */ /* 0x000fc400078ec0ff */
[----:B------:R-:W-:Y:S01]  /*3110*/  LOP3.LUT R5, R5, 0x1, RZ, 0xc0, !PT ;  /* 0x0000000105057812 */ /* 0x000fe200078ec0ff */
[----:B------:R-:W-:Y:S01]  /*3120*/  IMAD.HI.U32 R40, R40, 0x4a7904b, RZ ;  /* 0x04a7904b28287827 */ /* 0x000fe200078e00ff */
[----:B------:R-:W-:Y:S02]  /*3130*/  ISETP.NE.AND P1, PT, R3, RZ, PT ;  /* 0x000000ff0300720c */ /* 0x000fe40003f25270 */
[----:B------:R-:W-:Y:S01]  /*3140*/  SHF.L.U32 R5, R5, 0x1f, RZ ;  /* 0x0000001f05057819 */ /* 0x000fe200000006ff */
[----:B------:R-:W-:Y:S01]  /*3150*/  IMAD.IADD R2, R0, 0x1, R7 ;  /* 0x0000000100027824 */ /* 0x000fe200078e0207 */
[C---:B------:R-:W-:Y:S01]  /*3160*/  PRMT R4, R40.reuse, 0x9910, RZ ;  /* 0x0000991028047816 */ /* 0x040fe200000000ff */
[----:B------:R-:W-:Y:S01]  /*3170*/  IMAD R35, R40, -0x10, R31 ;  /* 0xfffffff028237824 */ /* 0x000fe200078e021f */
[----:B------:R-:W-:Y:S01]  /*3180*/  ISETP.NE.AND P0, PT, R22, 0x1, PT ;  /* 0x000000011600780c */ /* 0x000fe20003f05270 */
[----:B------:R-:W1:Y:S02]  /*3190*/  SYNCS.PHASECHK.TRANS64.TRYWAIT P2, [R2+URZ+0x31860], R5 ;  /* 0x03186005020075a7 */ /* 0x000e6400080411ff */
[----:B------:R-:W-:-:S05]  /*31a0*/  IMAD R4, R4, 0x6e0, RZ ;  /* 0x000006e004047824 */ /* 0x000fca00078e02ff */
[----:B------:R-:W-:-:S04]  /*31b0*/  IADD3 R38, PT, PT, RZ, -R4, RZ ;  /* 0x80000004ff267210 */ /* 0x000fc80007ffe0ff */
[----:B------:R-:W-:Y:S01]  /*31c0*/  PRMT R38, R38, 0x7710, RZ ;  /* 0x0000771026267816 */ /* 0x000fe200000000ff */
[----:B-1----:R-:W-:Y:S06]  /*31d0*/  @!P2 BRA `(.L_x_40) ;  /* 0x000000200074a947 */ /* 0x002fec0003800000 */
.L_x_99:
[----:B------:R-:W-:Y:S01]  /*31e0*/  NOP ;  /* 0x0000000000007918 */ /* 0x000fe20000000000 */
[----:B------:R-:W-:Y:S01]  /*31f0*/  LOP3.LUT R4, R20, 0x1, RZ, 0xc0, !PT ;  /* 0x0000000114047812 */ /* 0x000fe200078ec0ff */
[----:B------:R-:W-:Y:S01]  /*3200*/  IMAD.IADD R38, R38, 0x1, R23 ;  /* 0x0000000126267824 */ /* 0x000fe200078e0217 */
[----:B------:R-:W-:Y:S01]  /*3210*/  VIMNMX.U32 R35, PT, PT, R35, 0x10, PT ;  /* 0x0000001023237848 */ /* 0x000fe20003fe0000 */
[----:B------:R-:W-:Y:S06]  /*3220*/  @P1 BRA `(.L_x_41) ;  /* 0x0000000000041947 */ /* 0x000fec0003800000 */
[----:B------:R-:W-:-:S04]  /*3230*/  DEPBAR.LE SB0, 0x1 ;  /* 0x000080400000791a */ /* 0x000fc80000000000 */
.L_x_41:
[----:B------:R-:W-:Y:S02]  /*3240*/  LOP3.LUT R11, R38, 0xffff, RZ, 0xc0, !PT ;  /* 0x0000ffff260b7812 */ /* 0x000fe400078ec0ff */
[----:B------:R-:W-:Y:S02]  /*3250*/  MOV R6, 0x3270 ;  /* 0x0000327000067802 */ /* 0x000fe40000000f00 */
[----:B-1----:R-:W-:Y:S05]  /*3260*/  CALL.REL.NOINC `($__internal_3_$__cuda_sm20_div_u16) ;  /* 0x00000020008c7944 */ /* 0x002fea0003c00000 */
[----:B------:R-:W-:Y:S05]  /*3270*/  WARPSYNC.ALL ;  /* 0x0000000000007948 */ /* 0x000fea0003800000 */
[----:B------:R-:W-:Y:S01]  /*3280*/  NOP ;  /* 0x0000000000007918 */ /* 0x000fe20000000000 */
[----:B------:R-:W-:Y:S02]  /*3290*/  ISETP.NE.AND P1, PT, R3, RZ, PT ;  /* 0x000000ff0300720c */ /* 0x000fe40003f25270 */
[----:B------:R-:W-:Y:S01]  /*32a0*/  R2UR UR7, R4 ;  /* 0x00000000040772ca */ /* 0x000fe200000e0000 */
[----:B------:R-:W-:Y:S01]  /*32b0*/  BAR.SYNC.DEFER_BLOCKING 0x8, 0x80 ;  /* 0x0202000000007b1d */ /* 0x000fe20000010000 */
[----:B------:R-:W-:Y:S01]  /*32c0*/  IMAD R37, R21, 0x2000, R30 ;  /* 0x0000200015257824 */ /* 0x000fe200078e021e */
[----:B------:R-:W-:-:S03]  /*32d0*/  PRMT R39, R36, 0x9910, RZ ;  /* 0x0000991024277816 */ /* 0x000fc600000000ff */
[----:B------:R-:W-:-:S04]  /*32e0*/  IMAD R37, R28, 0x80, R37 ;  /* 0x000000801c257824 */ /* 0x000fc800078e0225 */
[--C-:B------:R-:W-:Y:S02]  /*32f0*/  IMAD R33, R27, 0x10, R37.reuse ;  /* 0x000000101b217824 */ /* 0x100fe400078e0225 */
[----:B------:R-:W-:Y:S01]  /*3300*/  IMAD R41, R26, 0x10, R37 ;  /* 0x000000101a297824 */ /* 0x000fe200078e0225 */
[----:B------:R-:W-:-:S03]  /*3310*/  UIMAD UR7, UR7, 0xe0, URZ ;  /* 0x000000e0070778a4 */ /* 0x000fc6000f8e02ff */
[----:B------:R-:W-:-:S06]  /*3320*/  IMAD.IADD R41, R0, 0x1, R41 ;  /* 0x0000000100297824 */ /* 0x000fcc00078e0229 */
[----:B------:R-:W1:Y:S01]  /*3330*/  LDTM.x8 R12, tmem[UR7] ;  /* 0x00000007000c79ee */ /* 0x000e6200081c0000 */
[----:B------:R-:W-:Y:S01]  /*3340*/  NOP ;  /* 0x0000000000007918 */ /* 0x000fe20000000000 */
[----:B-1----:R-:W1:Y:S01]  /*3350*/  LDTM.x8 R4, tmem[UR7+0x8] ;  /* 0x00000807000479ee */ /* 0x002e6200081c0000 */
[----:B------:R-:W-:Y:S02]  /*3360*/  F2FP.BF16.F32.PACK_AB R12, R13, R12 ;  /* 0x0000000c0d0c723e */ /* 0x000fe400000010ff */
[----:B------:R-:W-:Y:S02]  /*3370*/  F2FP.BF16.F32.PACK_AB R13, R15, R14 ;  /* 0x0000000e0f0d723e */ /* 0x000fe400000010ff */
[----:B------:R-:W-:Y:S01]  /*3380*/  F2FP.BF16.F32.PACK_AB R14, R17, R16 ;  /* 0x00000010110e723e */ /* 0x000fe200000010ff */
[----:B------:R-:W-:Y:S01]  /*3390*/  IMAD.IADD R16, R0, 0x1, R33 ;  /* 0x0000000100107824 */ /* 0x000fe200078e0221 */
[----:B------:R-:W-:Y:S02]  /*33a0*/  F2FP.BF16.F32.PACK_AB R15, R19, R18 ;  /* 0x00000012130f723e */ /* 0x000fe400000010ff */
[----:B-1----:R-:W-:-:S02]  /*33b0*/  F2FP.BF16.F32.PACK_AB R32, R5, R4 ;  /* 0x000000040520723e */ /* 0x002fc400000010ff */
[----:B------:R-:W-:Y:S01]  /*33c0*/  PRMT R4, R35, 0x9910, RZ ;  /* 0x0000991023047816 */ /* 0x000fe200000000ff */
[----:B------:R1:W-:Y:S01]  /*33d0*/  STS.128 [R16], R12 ;  /* 0x0000000c10007388 */ /* 0x0003e20000000c00 */
[----:B------:R-:W-:Y:S01]  /*33e0*/  NOP ;  /* 0x0000000000007918 */ /* 0x000fe20000000000 */
[----:B------:R-:W-:Y:S02]  /*33f0*/  F2FP.BF16.F32.PACK_AB R33, R7, R6 ;  /* 0x000000060721723e */ /* 0x000fe400000010ff */
[----:B------:R-:W-:Y:S01]  /*3400*/  F2FP.BF16.F32.PACK_AB R34, R9, R8 ;  /* 0x000000080922723e */ /* 0x000fe200000010ff */
[----:B------:R-:W-:Y:S01]  /*3410*/  IMAD R39, R39, R4, RZ ;  /* 0x0000000427277224 */ /* 0x000fe200078e02ff */
[----:B------:R-:W-:-:S03]  /*3420*/  F2FP.BF16.F32.PACK_AB R35, R11, R10 ;  /* 0x0000000a0b23723e */ /* 0x000fc600000010ff */
[----:B------:R-:W-:Y:S02]  /*3430*/  IMAD.MOV R39, RZ, RZ, -R39 ;  /* 0x000000ffff277224 */ /* 0x000fe400078e0a27 */
[----:B------:R2:W-:Y:S03]  /*3440*/  STS.128 [R41], R32 ;  /* 0x0000002029007388 */ /* 0x0005e60000000c00 */
[----:B------:R-:W-:-:S05]  /*3450*/  PRMT R39, R39, 0x7710, RZ ;  /* 0x0000771027277816 */ /* 0x000fca00000000ff */
[----:B------:R-:W-:-:S05]  /*3460*/  IMAD.IADD R39, R38, 0x1, R39 ;  /* 0x0000000126277824 */ /* 0x000fca00078e0227 */
[----:B------:R-:W-:-:S05]  /*3470*/  LOP3.LUT R39, R39, 0xffff, RZ, 0xc0, !PT ;  /* 0x0000ffff27277812 */ /* 0x000fca00078ec0ff */
[----:B------:R-:W-:Y:S01]  /*3480*/  IMAD R40, R40, 0x10, R39 ;  /* 0x0000001028287824 */ /* 0x000fe200078e0227 */
[----:B-1----:R-:W1:Y:S01]  /*3490*/  LDTM.x8 R12, tmem[UR7+0x10] ;  /* 0x00001007000c79ee */ /* 0x002e6200081c0000 */
[----:B------:R-:W-:Y:S01]  /*34a0*/  NOP ;  /* 0x0000000000007918 */ /* 0x000fe20000000000 */
[----:B-1----:R-:W1:Y:S01]  /*34b0*/  LDTM.x8 R4, tmem[UR7+0x18] ;  /* 0x00001807000479ee */ /* 0x002e6200081c0000 */
[----:B--2---:R-:W-:Y:S01]  /*34c0*/  LOP3.LUT R32, R36, 0xffff, RZ, 0xc0, !PT ;  /* 0x0000ffff24207812 */ /* 0x004fe200078ec0ff */
[----:B------:R-:W-:-:S04]  /*34d0*/  IMAD.SHL.U32 R33, R40, 0x80, RZ ;  /* 0x0000008028217824 */ /* 0x000fc800078e00ff */
[----:B------:R-:W-:Y:S01]  /*34e0*/  IMAD R32, R32, 0xe0, RZ ;  /* 0x000000e020207824 */ /* 0x000fe200078e02ff */
[----:B------:R-:W-:Y:S02]  /*34f0*/  F2FP.BF16.F32.PACK_AB R12, R13, R12 ;  /* 0x0000000c0d0c723e */ /* 0x000fe400000010ff */
[----:B------:R-:W-:Y:S02]  /*3500*/  F2FP.BF16.F32.PACK_AB R13, R15, R14 ;  /* 0x0000000e0f0d723e */ /* 0x000fe400000010ff */
[----:B------:R-:W-:Y:S01]  /*3510*/  F2FP.BF16.F32.PACK_AB R14, R17, R16 ;  /* 0x00000010110e723e */ /* 0x000fe200000010ff */
[--C-:B------:R-:W-:Y:S01]  /*3520*/  IMAD R17, R25, 0x10, R37.reuse ;  /* 0x0000001019117824 */ /* 0x100fe200078e0225 */
[----:B------:R-:W-:Y:S01]  /*3530*/  F2FP.BF16.F32.PACK_AB R15, R19, R18 ;  /* 0x00000012130f723e */ /* 0x000fe200000010ff */
[----:B------:R-:W-:Y:S01]  /*3540*/  IMAD R37, R24, 0x10, R37 ;  /* 0x0000001018257824 */ /* 0x000fe200078e0225 */
[----:B-1----:R-:W-:Y:S01]  /*3550*/  F2FP.BF16.F32.PACK_AB R4, R5, R4 ;  /* 0x000000040504723e */ /* 0x002fe200000010ff */
[C---:B------:R-:W-:Y:S01]  /*3560*/  IMAD.IADD R17, R0.reuse, 0x1, R17 ;  /* 0x0000000100117824 */ /* 0x040fe200078e0211 */
[----:B------:R-:W-:Y:S01]  /*3570*/  F2FP.BF16.F32.PACK_AB R5, R7, R6 ;  /* 0x000000060705723e */ /* 0x000fe200000010ff */
[----:B------:R-:W-:Y:S01]  /*3580*/  IMAD.IADD R37, R0, 0x1, R37 ;  /* 0x0000000100257824 */ /* 0x000fe200078e0225 */
[----:B------:R-:W-:-:S02]  /*3590*/  F2FP.BF16.F32.PACK_AB R6, R9, R8 ;  /* 0x000000080906723e */ /* 0x000fc400000010ff */
[----:B------:R-:W-:Y:S01]  /*35a0*/  F2FP.BF16.F32.PACK_AB R7, R11, R10 ;  /* 0x0000000a0b07723e */ /* 0x000fe200000010ff */
[----:B------:R1:W-:Y:S01]  /*35b0*/  STS.128 [R17], R12 ;  /* 0x0000000c11007388 */ /* 0x0003e20000000c00 */
[----:B------:R-:W-:-:S03]  /*35c0*/  NOP ;  /* 0x0000000000007918 */ /* 0x000fc60000000000 */
[----:B------:R1:W-:Y:S01]  /*35d0*/  STS.128 [R37], R4 ;  /* 0x0000000425007388 */ /* 0x0003e20000000c00 */
[----:B------:R2:W-:Y:S06]  /*35e0*/  MEMBAR.ALL.CTA ;  /* 0x0000000000007992 */ /* 0x0005ec0000008000 */
[----:B--2---:R-:W2:Y:S02]  /*35f0*/  FENCE.VIEW.ASYNC.S ;  /* 0x00000000000073c6 */ /* 0x004ea40000000000 */
[----:B--2---:R-:W-:Y:S06]  /*3600*/  BAR.SYNC.DEFER_BLOCKING 0x8, 0x80 ;  /* 0x0202000000007b1d */ /* 0x004fec0000010000 */
[----:B------:R-:W-:Y:S05]  /*3610*/  @P1 BRA `(.L_x_42) ;  /* 0x0000000000381947 */ /* 0x000fea0003800000 */
[----:B------:R-:W-:Y:S01]  /*3620*/  ELECT P2, URZ, PT ;  /* 0x0000000000ff782f */ /* 0x000fe20003840000 */
[----:B------:R-:W-:-:S12]  /*3630*/  BSSY.RECONVERGENT B0, `(.L_x_42) ;  /* 0x000000c000007945 */ /* 0x000fd80003800200 */
[----:B------:R-:W-:Y:S05]  /*3640*/  @!P2 BRA `(.L_x_43) ;  /* 0x000000000028a947 */ /* 0x000fea0003800000 */
[----:B------:R-:W2:Y:S01]  /*3650*/  LDCU.64 UR8, c[0x0][0x348] ;  /* 0x00006900ff0877ac */ /* 0x000ea20008000a00 */
[----:B------:R-:W-:Y:S02]  /*3660*/  R2UR UR10, R21 ;  /* 0x00000000150a72ca */ /* 0x000fe400000e0000 */
[----:B------:R-:W-:Y:S02]  /*3670*/  R2UR UR4, R0 ;  /* 0x00000000000472ca */ /* 0x000fe400000e0000 */
[----:B------:R-:W-:Y:S02]  /*3680*/  R2UR UR5, R32 ;  /* 0x00000000200572ca */ /* 0x000fe400000e0000 */
[----:B------:R-:W-:-:S09]  /*3690*/  R2UR UR6, R33 ;  /* 0x00000000210672ca */ /* 0x000fd200000e0000 */
[----:B------:R-:W-:Y:S02]  /*36a0*/  ULEA UR4, UR10, UR4, 0xd ;  /* 0x000000040a047291 */ /* 0x000fe4000f8e68ff */
[----:B--2---:R-:W-:-:S04]  /*36b0*/  UIADD3 UR8, UP0, UPT, UR8, 0x240, URZ ;  /* 0x0000024008087890 */ /* 0x004fc8000ff1e0ff */
[----:B------:R-:W-:-:S09]  /*36c0*/  UIADD3.X UR9, UPT, UPT, URZ, UR9, URZ, UP0, !UPT ;  /* 0x00000009ff097290 */ /* 0x000fd200087fe4ff */
[----:B------:R2:W-:Y:S02]  /*36d0*/  UTMASTG.2D [UR4], [UR8] ;  /* 0x00000004080073b5 */ /* 0x0005e40008008000 */
[----:B--2---:R0:W-:Y:S02]  /*36e0*/  UTMACMDFLUSH ;  /* 0x00000000000079b7 */ /* 0x0041e40000000000 */
.L_x_43:
[----:B------:R-:W-:Y:S05]  /*36f0*/  BSYNC.RECONVERGENT B0 ;  /* 0x0000000000007941 */ /* 0x000fea0003800200 */
.L_x_42:
[----:B------:R-:W-:Y:S05]  /*3700*/  @P1 BRA `(.L_x_44) ;  /* 0x0000000000041947 */ /* 0x000fea0003800000 */
[----:B------:R-:W-:-:S04]  /*3710*/  DEPBAR.LE SB0, 0x1 ;  /* 0x000080400000791a */ /* 0x000fc80000000000 */
.L_x_44:
[----:B------:R-:W-:Y:S01]  /*3720*/  BAR.SYNC.DEFER_BLOCKING 0x8, 0x80 ;  /* 0x0202000000007b1d */ /* 0x000fe20000010000 */
[----:B------:R-:W-:-:S04]  /*3730*/  LOP3.LUT R53, R21, 0x1, RZ, 0xc0, !PT ;  /* 0x0000000115357812 */ /* 0x000fc800078ec0ff */
[----:B------:R-:W-:Y:S01]  /*3740*/  LOP3.LUT R21, R53, 0x1, RZ, 0x3c, !PT ;  /* 0x0000000135157812 */ /* 0x000fe200078e3cff */
[----:B-1----:R-:W1:Y:S04]  /*3750*/  LDTM.x8 R12, tmem[UR7+0x20] ;  /* 0x00002007000c79ee */ /* 0x002e6800081c0000 */
[C---:B------:R-:W-:Y:S02]  /*3760*/  IMAD R35, R21.reuse, 0x2000, R30 ;  /* 0x0000200015237824 */ /* 0x040fe400078e021e */
[----:B------:R-:W-:Y:S02]  /*3770*/  IMAD R50, R21, 0x2000, R0 ;  /* 0x0000200015327824 */ /* 0x000fe400078e0200 */
[----:B------:R-:W-:-:S04]  /*3780*/  IMAD R34, R28, 0x80, R35 ;  /* 0x000000801c227824 */ /* 0x000fc800078e0223 */
[--C-:B------:R-:W-:Y:S02]  /*3790*/  IMAD R37, R27, 0x10, R34.reuse ;  /* 0x000000101b257824 */ /* 0x100fe400078e0222 */
[--C-:B------:R-:W-:Y:S02]  /*37a0*/  IMAD R35, R26, 0x10, R34.reuse ;  /* 0x000000101a237824 */ /* 0x100fe400078e0222 */
[C---:B------:R-:W-:Y:S01]  /*37b0*/  IMAD.IADD R37, R0.reuse, 0x1, R37 ;  /* 0x0000000100257824 */ /* 0x040fe200078e0225 */
[----:B------:R-:W-:Y:S01]  /*37c0*/  NOP ;  /* 0x0000000000007918 */ /* 0x000fe20000000000 */
[----:B-1----:R-:W1:Y:S01]  /*37d0*/  LDTM.x8 R4, tmem[UR7+0x28] ;  /* 0x00002807000479ee */ /* 0x002e6200081c0000 */
[----:B------:R-:W-:Y:S02]  /*37e0*/  IMAD.IADD R35, R0, 0x1, R35 ;  /* 0x0000000100237824 */ /* 0x000fe400078e0223 */
[--C-:B------:R-:W-:Y:S02]  /*37f0*/  IMAD R39, R25, 0x10, R34.reuse ;  /* 0x0000001019277824 */ /* 0x100fe400078e0222 */
[----:B------:R-:W-:Y:S01]  /*3800*/  IMAD R51, R24, 0x10, R34 ;  /* 0x0000001018337824 */ /* 0x000fe200078e0222 */
[----:B------:R-:W-:Y:S01]  /*3810*/  F2FP.BF16.F32.PACK_AB R44, R13, R12 ;  /* 0x0000000c0d2c723e */ /* 0x000fe200000010ff */
[C---:B------:R-:W-:Y:S01]  /*3820*/  IMAD.IADD R39, R0.reuse, 0x1, R39 ;  /* 0x0000000100277824 */ /* 0x040fe200078e0227 */
[----:B------:R-:W-:Y:S01]  /*3830*/  F2FP.BF16.F32.PACK_AB R45, R15, R14 ;  /* 0x0000000e0f2d723e */ /* 0x000fe200000010ff */
[----:B------:R-:W-:Y:S01]  /*3840*/  IMAD.IADD R51, R0, 0x1, R51 ;  /* 0x0000000100337824 */ /* 0x000fe200078e0233 */
[----:B------:R-:W-:-:S02]  /*3850*/  F2FP.BF16.F32.PACK_AB R46, R17, R16 ;  /* 0x00000010112e723e */ /* 0x000fc400000010ff */
[----:B------:R-:W-:-:S05]  /*3860*/  F2FP.BF16.F32.PACK_AB R47, R19, R18 ;  /* 0x00000012132f723e */ /* 0x000fca00000010ff */
[----:B------:R2:W-:Y:S01]  /*3870*/  STS.128 [R37], R44 ;  /* 0x0000002c25007388 */ /* 0x0005e20000000c00 */
[----:B------:R-:W-:Y:S01]  /*3880*/  NOP ;  /* 0x0000000000007918 */ /* 0x000fe20000000000 */
[----:B-1----:R-:W1:Y:S01]  /*3890*/  LDTM.x8 R12, tmem[UR7+0x30] ;  /* 0x00003007000c79ee */ /* 0x002e6200081c0000 */
[----:B------:R-:W-:Y:S02]  /*38a0*/  F2FP.BF16.F32.PACK_AB R40, R5, R4 ;  /* 0x000000040528723e */ /* 0x000fe400000010ff */
[----:B------:R-:W-:Y:S02]  /*38b0*/  F2FP.BF16.F32.PACK_AB R41, R7, R6 ;  /* 0x000000060729723e */ /* 0x000fe400000010ff */
[----:B------:R-:W-:Y:S02]  /*38c0*/  F2FP.BF16.F32.PACK_AB R42, R9, R8 ;  /* 0x00000008092a723e */ /* 0x000fe400000010ff */
        /* <DEDUP_REMOVED lines=10> */
[----:B-1----:R-:W-:Y:S02]  /*3970*/  F2FP.BF16.F32.PACK_AB R4, R5, R4 ;  /* 0x000000040504723e */ /* 0x002fe400000010ff */
[----:B------:R-:W-:Y:S02]  /*3980*/  F2FP.BF16.F32.PACK_AB R5, R7, R6 ;  /* 0x000000060705723e */ /* 0x000fe400000010ff */
[----:B------:R-:W-:Y:S02]  /*3990*/  F2FP.BF16.F32.PACK_AB R6, R9, R8 ;  /* 0x000000080906723e */ /* 0x000fe400000010ff */
[----:B------:R-:W-:-:S05]  /*39a0*/  F2FP.BF16.F32.PACK_AB R7, R11, R10 ;  /* 0x0000000a0b07723e */ /* 0x000fca00000010ff */
[----:B------:R2:W-:Y:S01]  /*39b0*/  STS.128 [R51], R4 ;  /* 0x0000000433007388 */ /* 0x0005e20000000c00 */
[----:B------:R1:W-:Y:S06]  /*39c0*/  MEMBAR.ALL.CTA ;  /* 0x0000000000007992 */ /* 0x0003ec0000008000 */
[----:B-1----:R-:W1:Y:S02]  /*39d0*/  FENCE.VIEW.ASYNC.S ;  /* 0x00000000000073c6 */ /* 0x002e640000000000 */
[----:B-1----:R-:W-:Y:S06]  /*39e0*/  BAR.SYNC.DEFER_BLOCKING 0x8, 0x80 ;  /* 0x0202000000007b1d */ /* 0x002fec0000010000 */
[----:B------:R-:W-:Y:S05]  /*39f0*/  @P1 BRA `(.L_x_45) ;  /* 0x0000000000381947 */ /* 0x000fea0003800000 */
[----:B------:R-:W-:Y:S01]  /*3a00*/  ELECT P2, URZ, PT ;  /* 0x0000000000ff782f */ /* 0x000fe20003840000 */
[----:B------:R-:W-:-:S12]  /*3a10*/  BSSY.RECONVERGENT B0, `(.L_x_46) ;  /* 0x000000b000007945 */ /* 0x000fd80003800200 */
[----:B------:R-:W-:Y:S05]  /*3a20*/  @!P2 BRA `(.L_x_47) ;  /* 0x000000000024a947 */ /* 0x000fea0003800000 */
[----:B------:R-:W1:Y:S01]  /*3a30*/  LDCU.64 UR8, c[0x0][0x348] ;  /* 0x00006900ff0877ac */ /* 0x000e620008000a00 */
[----:B------:R-:W-:Y:S02]  /*3a40*/  R2UR UR5, R32 ;  /* 0x00000000200572ca */ /* 0x000fe400000e0000 */
[----:B------:R-:W-:Y:S02]  /*3a50*/  R2UR UR4, R50 ;  /* 0x00000000320472ca */ /* 0x000fe400000e0000 */
[----:B------:R-:W-:-:S09]  /*3a60*/  R2UR UR6, R33 ;  /* 0x00000000210672ca */ /* 0x000fd200000e0000 */
[----:B------:R-:W-:Y:S02]  /*3a70*/  UIADD3 UR5, UPT, UPT, UR5, 0x20, URZ ;  /* 0x0000002005057890 */ /* 0x000fe4000fffe0ff */
[----:B-1----:R-:W-:-:S04]  /*3a80*/  UIADD3 UR8, UP0, UPT, UR8, 0x240, URZ ;  /* 0x0000024008087890 */ /* 0x002fc8000ff1e0ff */
[----:B------:R-:W-:-:S09]  /*3a90*/  UIADD3.X UR9, UPT, UPT, URZ, UR9, URZ, UP0, !UPT ;  /* 0x00000009ff097290 */ /* 0x000fd200087fe4ff */
[----:B------:R1:W-:Y:S02]  /*3aa0*/  UTMASTG.2D [UR4], [UR8] ;  /* 0x00000004080073b5 */ /* 0x0003e40008008000 */
[----:B-1----:R0:W-:Y:S02]  /*3ab0*/  UTMACMDFLUSH ;  /* 0x00000000000079b7 */ /* 0x0021e40000000000 */
.L_x_47:
[----:B------:R-:W-:Y:S05]  /*3ac0*/  BSYNC.RECONVERGENT B0 ;  /* 0x0000000000007941 */ /* 0x000fea0003800200 */
.L_x_46:
[----:B------:R-:W-:-:S04]  /*3ad0*/  DEPBAR.LE SB0, 0x1 ;  /* 0x000080400000791a */ /* 0x000fc80000000000 */
.L_x_45:
[----:B------:R-:W-:Y:S01]  /*3ae0*/  BAR.SYNC.DEFER_BLOCKING 0x8, 0x80 ;  /* 0x0202000000007b1d */ /* 0x000fe20000010000 */
[C---:B--2---:R-:W-:Y:S02]  /*3af0*/  IMAD R41, R53.reuse, 0x2000, R30 ;  /* 0x0000200035297824 */ /* 0x044fe400078e021e */
[----:B------:R-:W-:Y:S02]  /*3b00*/  IMAD R48, R53, 0x2000, R0 ;  /* 0x0000200035307824 */ /* 0x000fe400078e0200 */
[----:B------:R-:W-:Y:S01]  /*3b10*/  IMAD R38, R28, 0x80, R41 ;  /* 0x000000801c267824 */ /* 0x000fe200078e0229 */
[----:B------:R-:W1:Y:S03]  /*3b20*/  LDTM.x8 R12, tmem[UR7+0x40] ;  /* 0x00004007000c79ee */ /* 0x000e6600081c0000 */
[----:B------:R-:W-:-:S04]  /*3b30*/  IMAD R49, R24, 0x10, R38 ;  /* 0x0000001018317824 */ /* 0x000fc800078e0226 */
[C---:B------:R-:W-:Y:S01]  /*3b40*/  IMAD.IADD R49, R0.reuse, 0x1, R49 ;  /* 0x0000000100317824 */ /* 0x040fe200078e0231 */
[----:B------:R-:W-:Y:S01]  /*3b50*/  NOP ;  /* 0x0000000000007918 */ /* 0x000fe20000000000 */
[----:B-1----:R-:W1:Y:S01]  /*3b60*/  LDTM.x8 R4, tmem[UR7+0x48] ;  /* 0x00004807000479ee */ /* 0x002e6200081c0000 */
[----:B------:R-:W-:Y:S01]  /*3b70*/  F2FP.BF16.F32.PACK_AB R44, R13, R12 ;  /* 0x0000000c0d2c723e */ /* 0x000fe200000010ff */
[----:B------:R-:W-:Y:S01]  /*3b80*/  IMAD R13, R27, 0x10, R38 ;  /* 0x000000101b0d7824 */ /* 0x000fe200078e0226 */
[----:B------:R-:W-:Y:S02]  /*3b90*/  F2FP.BF16.F32.PACK_AB R45, R15, R14 ;  /* 0x0000000e0f2d723e */ /* 0x000fe400000010ff */
[----:B------:R-:W-:Y:S01]  /*3ba0*/  F2FP.BF16.F32.PACK_AB R46, R17, R16 ;  /* 0x00000010112e723e */ /* 0x000fe200000010ff */
[----:B------:R-:W-:Y:S01]  /*3bb0*/  IMAD.IADD R36, R0, 0x1, R13 ;  /* 0x0000000100247824 */ /* 0x000fe200078e020d */
[----:B------:R-:W-:-:S05]  /*3bc0*/  F2FP.BF16.F32.PACK_AB R47, R19, R18 ;  /* 0x00000012132f723e */ /* 0x000fca00000010ff */
[----:B------:R2:W-:Y:S01]  /*3bd0*/  STS.128 [R36], R44 ;  /* 0x0000002c24007388 */ /* 0x0005e20000000c00 */
        /* <DEDUP_REMOVED lines=11> */
[----:B------:R-:W-:Y:S02]  /*3c90*/  F2FP.BF16.F32.PACK_AB R12, R13, R12 ;  /* 0x0000000c0d0c723e */ /* 0x000fe400000010ff */
[----:B------:R-:W-:Y:S02]  /*3ca0*/  F2FP.BF16.F32.PACK_AB R13, R15, R14 ;  /* 0x0000000e0f0d723e */ /* 0x000fe400000010ff */
[----:B------:R-:W-:Y:S01]  /*3cb0*/  F2FP.BF16.F32.PACK_AB R14, R17, R16 ;  /* 0x00000010110e723e */ /* 0x000fe200000010ff */
[----:B------:R-:W-:Y:S01]  /*3cc0*/  IMAD R17, R25, 0x10, R38 ;  /* 0x0000001019117824 */ /* 0x000fe200078e0226 */
[----:B------:R-:W-:-:S03]  /*3cd0*/  F2FP.BF16.F32.PACK_AB R15, R19, R18 ;  /* 0x00000012130f723e */ /* 0x000fc600000010ff */
[----:B------:R-:W-:-:S05]  /*3ce0*/  IMAD.IADD R38, R0, 0x1, R17 ;  /* 0x0000000100267824 */ /* 0x000fca00078e0211 */
        /* <DEDUP_REMOVED lines=23> */
.L_x_50:
[----:B------:R-:W-:Y:S05]  /*3e60*/  BSYNC.RECONVERGENT B0 ;  /* 0x0000000000007941 */ /* 0x000fea0003800200 */
.L_x_49:
[----:B------:R-:W-:-:S04]  /*3e70*/  DEPBAR.LE SB0, 0x1 ;  /* 0x000080400000791a */ /* 0x000fc80000000000 */
.L_x_48:
[----:B------:R-:W-:Y:S06]  /*3e80*/  BAR.SYNC.DEFER_BLOCKING 0x8, 0x80 ;  /* 0x0202000000007b1d */ /* 0x000fec0000010000 */
[----:B--2---:R-:W1:Y:S01]  /*3e90*/  LDTM.x8 R12, tmem[UR7+0x60] ;  /* 0x00006007000c79ee */ /* 0x004e6200081c0000 */
[----:B------:R-:W-:Y:S01]  /*3ea0*/  NOP ;  /* 0x0000000000007918 */ /* 0x000fe20000000000 */
[----:B-1----:R-:W1:Y:S01]  /*3eb0*/  LDTM.x8 R4, tmem[UR7+0x68] ;  /* 0x00006807000479ee */ /* 0x002e6200081c0000 */
[----:B------:R-:W-:Y:S02]  /*3ec0*/  F2FP.BF16.F32.PACK_AB R44, R13, R12 ;  /* 0x0000000c0d2c723e */ /* 0x000fe400000010ff */
[----:B------:R-:W-:-:S02]  /*3ed0*/  F2FP.BF16.F32.PACK_AB R45, R15, R14 ;  /* 0x0000000e0f2d723e */ /* 0x000fc400000010ff */
        /* <DEDUP_REMOVED lines=39> */
.L_x_53:
[----:B------:R-:W-:Y:S05]  /*4150*/  BSYNC.RECONVERGENT B0 ;  /* 0x0000000000007941 */ /* 0x000fea0003800200 */
.L_x_52:
[----:B------:R-:W-:-:S04]  /*4160*/  DEPBAR.LE SB0, 0x1 ;  /* 0x000080400000791a */ /* 0x000fc80000000000 */
.L_x_51:
        /* <DEDUP_REMOVED lines=45> */
.L_x_56:
[----:B------:R-:W-:Y:S05]  /*4440*/  BSYNC.RECONVERGENT B0 ;  /* 0x0000000000007941 */ /* 0x000fea0003800200 */
.L_x_55:
[----:B------:R-:W-:-:S04]  /*4450*/  DEPBAR.LE SB0, 0x1 ;  /* 0x000080400000791a */ /* 0x000fc80000000000 */
.L_x_54:
        /* <DEDUP_REMOVED lines=45> */
.L_x_59:
[----:B------:R-:W-:Y:S05]  /*4730*/  BSYNC.RECONVERGENT B0 ;  /* 0x0000000000007941 */ /* 0x000fea0003800200 */
.L_x_58:
[----:B------:R-:W-:-:S04]  /*4740*/  DEPBAR.LE SB0, 0x1 ;  /* 0x000080400000791a */ /* 0x000fc80000000000 */
.L_x_57:
[----:B------:R-:W-:Y:S01]  /*4750*/  BAR.SYNC.DEFER_BLOCKING 0x8, 0x80 ;  /* 0x0202000000007b1d */ /* 0x000fe20000010000 */
[----:B------:R-:W-:-:S05]  /*4760*/  VIADD R2, R2, 0x31870 ;  /* 0x0003187002027836 */ /* 0x000fca0000000000 */
[----:B------:R-:W-:Y:S01]  /*4770*/  PRMT R2, RZ, 0x654, R2 ;  /* 0x00000654ff027816 */ /* 0x000fe20000000002 */
[----:B--2---:R-:W1:Y:S01]  /*4780*/  LDTM.x8 R12, tmem[UR7+0xc0] ;  /* 0x0000c007000c79ee */ /* 0x004e6200081c0000 */
        /* <DEDUP_REMOVED lines=27> */
[----:B------:R-:W-:Y:S01]  /*4940*/  NOP ;  /* 0x0000000000007918 */ /* 0x000fe20000000000 */
[----:B------:R2:W-:Y:S01]  /*4950*/  SYNCS.ARRIVE.TRANS64.RED.A1T0 RZ, [R2+URZ], RZ ;  /* 0x000000ff02ff79a7 */ /* 0x0005e200081004ff */
        /* <DEDUP_REMOVED lines=16> */
.L_x_61:
[----:B------:R-:W-:Y:S05]  /*4a60*/  BSYNC.RECONVERGENT B0 ;  /* 0x0000000000007941 */ /* 0x000fea0003800200 */
.L_x_60:
[----:B------:R-:W-:Y:S02]  /*4a70*/  IADD3 R23, PT, PT, R23, 0x8f, RZ ;  /* 0x0000008f17177810 */ /* 0x000fe40007ffe0ff */
[----:B------:R-:W-:Y:S01]  /*4a80*/  IADD3 R29, PT, PT, R29, 0x8f, RZ ;  /* 0x0000008f1d1d7810 */ /* 0x000fe20007ffe0ff */
[----:B------:R-:W-:Y:S06]  /*4a90*/  @P0 BRA `(.L_x_62) ;  /* 0xffffffe400800947 */ /* 0x000fec000383ffff */
.L_x_39:
[----:B------:R-:W-:-:S13]  /*4aa0*/  ISETP.NE.AND P0, PT, R3, 0x3, PT ;  /* 0x000000030300780c */ /* 0x000fda0003f05270 */
[----:B------:R-:W-:Y:S05]  /*4ab0*/  @P0 EXIT ;  /* 0x000000000000094d */ /* 0x000fea0003800000 */
[----:B------:R-:W-:Y:S05]  /*4ac0*/  WARPSYNC.ALL ;  /* 0x0000000000007948 */ /* 0x000fea0003800000 */
[----:B------:R-:W-:Y:S01]  /*4ad0*/  NOP ;  /* 0x0000000000007918 */ /* 0x000fe20000000000 */
[----:B------:R-:W1:Y:S01]  /*4ae0*/  S2UR UR5, SR_CgaCtaId ;  /* 0x00000000000579c3 */ /* 0x000e620000008800 */
[----:B------:R-:W-:Y:S02]  /*4af0*/  UMOV UR4, 0x50 ;  /* 0x0000005000047882 */ /* 0x000fe40000000000 */
[----:B-1----:R-:W-:-:S09]  /*4b00*/  ULEA UR5, UR5, UR4, 0x18 ;  /* 0x0000000405057291 */ /* 0x002fd2000f8ec0ff */
[----:B--2---:R-:W1:Y:S02]  /*4b10*/  LDS R2, [UR5] ;  /* 0x00000005ff027984 */ /* 0x004e640008000800 */
[----:B-1----:R-:W-:-:S04]  /*4b20*/  LOP3.LUT R0, R2, 0xffff, RZ, 0xc0, !PT ;  /* 0x0000ffff02007812 */ /* 0x002fc800078ec0ff */
[----:B------:R-:W-:-:S13]  /*4b30*/  ISETP.NE.AND P0, PT, R0, 0xffff, PT ;  /* 0x0000ffff0000780c */ /* 0x000fda0003f05270 */
[----:B------:R-:W-:Y:S05]  /*4b40*/  @P0 BRA `(.L_x_63) ;  /* 0x0000000000480947 */ /* 0x000fea0003800000 */
[----:B------:R-:W-:-:S04]  /*4b50*/  SHF.R.U32.HI R0, RZ, 0x10, R2 ;  /* 0x00000010ff007819 */ /* 0x000fc80000011602 */
[----:B------:R-:W-:-:S04]  /*4b60*/  LOP3.LUT R0, R0, 0x1, RZ, 0xc0, !PT ;  /* 0x0000000100007812 */ /* 0x000fc800078ec0ff */
[----:B------:R-:W-:-:S13]  /*4b70*/  ISETP.NE.AND P0, PT, R0, 0x1, PT ;  /* 0x000000010000780c */ /* 0x000fda0003f05270 */
[----:B------:R-:W-:Y:S05]  /*4b80*/  @P0 BRA `(.L_x_64) ;  /* 0x00000000002c0947 */ /* 0x000fea0003800000 */
[----:B------:R-:W1:Y:S01]  /*4b90*/  S2R R0, SR_LANEID ;  /* 0x0000000000007919 */ /* 0x000e620000000000 */
[----:B------:R-:W-:Y:S01]  /*4ba0*/  IMAD.MOV.U32 R2, RZ, RZ, -0x20000 ;  /* 0xfffe0000ff027424 */ /* 0x000fe200078e00ff */
[----:B------:R-:W-:Y:S02]  /*4bb0*/  VOTEU.ANY UR6, UPT, PT ;  /* 0x0000000000067886 */ /* 0x000fe400038e0100 */
[----:B------:R-:W-:Y:S01]  /*4bc0*/  UFLO.U32 UR6, UR6 ;  /* 0x00000006000672bd */ /* 0x000fe200080e0000 */
[----:B------:R-:W2:Y:S05]  /*4bd0*/  REDUX UR4, R2 ;  /* 0x00000000020473c4 */ /* 0x000eaa0000000000 */
[----:B-1----:R-:W-:-:S02]  /*4be0*/  ISETP.EQ.U32.AND P0, PT, R0, UR6, PT ;  /* 0x0000000600007c0c */ /* 0x002fc4000bf02070 */
[----:B--2---:R-:W-:Y:S01]  /*4bf0*/  MOV R0, UR4 ;  /* 0x0000000400007c02 */ /* 0x004fe20008000f00 */
[----:B------:R-:W-:-:S05]  /*4c00*/  UMOV UR4, 0xfffe0000 ;  /* 0xfffe000000047882 */ /* 0x000fca0000000000 */
[----:B------:R1:W-:Y:S05]  /*4c10*/  UTCATOMSWS.AND URZ, UR4 ;  /* 0x0000000400ff79e3 */ /* 0x0003ea0008000000 */
[----:B------:R1:W-:Y:S01]  /*4c20*/  @P0 ATOMS.AND RZ, [UR5], R0 ;  /* 0x00000000ffff098c */ /* 0x0003e2000a800005 */
[----:B------:R-:W-:Y:S05]  /*4c30*/  BRA `(.L_x_65) ;  /* 0x0000000000147947 */ /* 0x000fea0003800000 */
.L_x_64:
[----:B------:R-:W-:Y:S02]  /*4c40*/  MOV R2, 0x4c60 ;  /* 0x00004c6000027802 */ /* 0x000fe40000000f00 */
[----:B------:R-:W-:Y:S05]  /*4c50*/  CALL.REL.NOINC `($__internal_0_$__cuda_sm10x_tcgen05_guardrail_trap_col_being_dealloced_not_returned_by_alloc) ;  /* 0x0000000400ec7944 */ /* 0x000fea0003c00000 */
[----:B------:R-:W-:Y:S05]  /*4c60*/  BRA `(.L_x_65) ;  /* 0x0000000000087947 */ /* 0x000fea0003800000 */
.L_x_63:
[----:B------:R-:W-:Y:S02]  /*4c70*/  MOV R2, 0x4c90 ;  /* 0x00004c9000027802 */ /* 0x000fe40000000f00 */
[----:B------:R-:W-:Y:S05]  /*4c80*/  CALL.REL.NOINC `($__internal_2_$__cuda_sm10x_tcgen05_guardrail_trap_unallocated_columns_being_dealloced) ;  /* 0x0000000400f87944 */ /* 0x000fea0003c00000 */
.L_x_65:
[----:B------:R-:W-:Y:S01]  /*4c90*/  NOP ;  /* 0x0000000000007918 */ /* 0x000fe20000000000 */
[----:B-1----:R-:W-:Y:S05]  /*4ca0*/  EXIT ;  /* 0x000000000000794d */ /* 0x002fea0003800000 */
.L_x_14:
[----:B------:R-:W-:-:S07]  /*4cb0*/  MOV R4, R5 ;  /* 0x0000000500047202 */ /* 0x000fce0000000f00 */
.L_x_66:
[----:B-1----:R1:W2:Y:S02]  /*4cc0*/  SYNCS.PHASECHK.TRANS64.TRYWAIT P0, [R2+URZ+0x31800], R5 ;  /* 0x03180005020075a7 */ /* 0x0022a400080011ff */
[----:B--2---:R-:W-:Y:S05]  /*4cd0*/  @!P0 NANOSLEEP.SYNCS 0x989680 ;  /* 0x009896800000895d */ /* 0x004fea0003900000 */
[----:B------:R-:W2:Y:S02]  /*4ce0*/  @!P0 SYNCS.PHASECHK.TRANS64 P0, [R2+URZ+0x31800], R5 ;  /* 0x03180005020085a7 */ /* 0x000ea400080010ff */
[----:B--2---:R-:W-:Y:S05]  /*4cf0*/  @!P0 BRA `(.L_x_66) ;  /* 0xfffffffc00f08947 */ /* 0x004fea000383ffff */
[----:B------:R-:W-:Y:S05]  /*4d00*/  BRA `(.L_x_67) ;  /* 0xffffffbc004c7947 */ /* 0x000fea000383ffff */
.L_x_18:
[----:B------:R-:W-:Y:S02]  /*4d10*/  MOV R10, UR10 ;  /* 0x0000000a000a7c02 */ /* 0x000fe40008000f00 */
[----:B------:R-:W-:Y:S02]  /*4d20*/  MOV R11, UR10 ;  /* 0x0000000a000b7c02 */ /* 0x000fe40008000f00 */
[----:B------:R-:W-:-:S07]  /*4d30*/  MOV R0, UR9 ;  /* 0x0000000900007c02 */ /* 0x000fce0008000f00 */
.L_x_68:
[----:B-1----:R1:W2:Y:S02]  /*4d40*/  SYNCS.PHASECHK.TRANS64.TRYWAIT P0, [R0+URZ+0x31870], R11 ;  /* 0x0318700b000075a7 */ /* 0x0022a400080011ff */
[----:B--2---:R-:W-:Y:S05]  /*4d50*/  @!P0 NANOSLEEP.SYNCS 0x989680 ;  /* 0x009896800000895d */ /* 0x004fea0003900000 */
[----:B------:R-:W2:Y:S02]  /*4d60*/  @!P0 SYNCS.PHASECHK.TRANS64 P0, [R0+URZ+0x31870], R11 ;  /* 0x0318700b000085a7 */ /* 0x000ea400080010ff */
[----:B--2---:R-:W-:Y:S05]  /*4d70*/  @!P0 BRA `(.L_x_68) ;  /* 0xfffffffc00f08947 */ /* 0x004fea000383ffff */
[----:B------:R-:W-:Y:S05]  /*4d80*/  BRA `(.L_x_69) ;  /* 0xffffffc000dc7947 */ /* 0x000fea000383ffff */
.L_x_19:
[----:B------:R-:W-:Y:S02]  /*4d90*/  MOV R2, UR13 ;  /* 0x0000000d00027c02 */ /* 0x000fe40008000f00 */
[----:B------:R-:W-:Y:S07]  /*4da0*/  MOV R10, R11 ;  /* 0x0000000b000a7202 */ /* 0x000fee0000000f00 */
.L_x_70:
[----:B-1----:R1:W2:Y:S02]  /*4db0*/  SYNCS.PHASECHK.TRANS64.TRYWAIT P0, [R2+URZ+0x31840], R11 ;  /* 0x0318400b020075a7 */ /* 0x0022a400080011ff */
[----:B--2---:R-:W-:Y:S05]  /*4dc0*/  @!P0 NANOSLEEP.SYNCS 0x989680 ;  /* 0x009896800000895d */ /* 0x004fea0003900000 */
[----:B------:R-:W2:Y:S02]  /*4dd0*/  @!P0 SYNCS.PHASECHK.TRANS64 P0, [R2+URZ+0x31840], R11 ;  /* 0x0318400b020085a7 */ /* 0x000ea400080010ff */
[----:B--2---:R-:W-:Y:S05]  /*4de0*/  @!P0 BRA `(.L_x_70) ;  /* 0xfffffffc00f08947 */ /* 0x004fea000383ffff */
[----:B------:R-:W-:Y:S05]  /*4df0*/  BRA `(.L_x_71) ;  /* 0xffffffc000e87947 */ /* 0x000fea000383ffff */
.L_x_21:
[----:B------:R-:W-:Y:S02]  /*4e00*/  MOV R0, UR9 ;  /* 0x0000000900007c02 */ /* 0x000fe40008000f00 */
[----:B------:R-:W-:Y:S07]  /*4e10*/  MOV R12, R13 ;  /* 0x0000000d000c7202 */ /* 0x000fee0000000f00 */
.L_x_72:
[----:B-1----:R1:W2:Y:S02]  /*4e20*/  SYNCS.PHASECHK.TRANS64.TRYWAIT P0, [R0+URZ+0x31840], R13 ;  /* 0x0318400d000075a7 */ /* 0x0022a400080011ff */
[----:B--2---:R-:W-:Y:S05]  /*4e30*/  @!P0 NANOSLEEP.SYNCS 0x989680 ;  /* 0x009896800000895d */ /* 0x004fea0003900000 */
[----:B------:R-:W2:Y:S02]  /*4e40*/  @!P0 SYNCS.PHASECHK.TRANS64 P0, [R0+URZ+0x31840], R13 ;  /* 0x0318400d000085a7 */ /* 0x000ea400080010ff */
[----:B--2---:R-:W-:Y:S05]  /*4e50*/  @!P0 BRA `(.L_x_72) ;  /* 0xfffffffc00f08947 */ /* 0x004fea000383ffff */
[----:B------:R-:W-:Y:S05]  /*4e60*/  BRA `(.L_x_73) ;  /* 0xffffffc400c07947 */ /* 0x000fea000383ffff */
.L_x_25:
[-C--:B------:R-:W-:Y:S02]  /*4e70*/  MOV R14, R3.reuse ;  /* 0x00000003000e7202 */ /* 0x080fe40000000f00 */
[----:B------:R-:W-:-:S07]  /*4e80*/  MOV R15, R3 ;  /* 0x00000003000f7202 */ /* 0x000fce0000000f00 */
.L_x_74:
[----:B-1----:R1:W2:Y:S02]  /*4e90*/  SYNCS.PHASECHK.TRANS64.TRYWAIT P0, [R0+URZ+0x31820], R15 ;  /* 0x0318200f000075a7 */ /* 0x0022a400080011ff */
[----:B--2---:R-:W-:Y:S05]  /*4ea0*/  @!P0 NANOSLEEP.SYNCS 0x989680 ;  /* 0x009896800000895d */ /* 0x004fea0003900000 */
[----:B------:R-:W2:Y:S02]  /*4eb0*/  @!P0 SYNCS.PHASECHK.TRANS64 P0, [R0+URZ+0x31820], R15 ;  /* 0x0318200f000085a7 */ /* 0x000ea400080010ff */
[----:B--2---:R-:W-:Y:S05]  /*4ec0*/  @!P0 BRA `(.L_x_74) ;  /* 0xfffffffc00f08947 */ /* 0x004fea000383ffff */
[----:B------:R-:W-:Y:S05]  /*4ed0*/  BRA `(.L_x_75) ;  /* 0xffffffcc006c7947 */ /* 0x000fea000383ffff */
.L_x_26:
[-C--:B------:R-:W-:Y:S02]  /*4ee0*/  MOV R14, R3.reuse ;  /* 0x00000003000e7202 */ /* 0x080fe40000000f00 */
[----:B-1----:R-:W-:-:S07]  /*4ef0*/  MOV R15, R3 ;  /* 0x00000003000f7202 */ /* 0x002fce0000000f00 */
.L_x_76:
[----:B-1----:R1:W2:Y:S02]  /*4f00*/  SYNCS.PHASECHK.TRANS64.TRYWAIT P0, [R0+URZ+0x31828], R15 ;  /* 0x0318280f000075a7 */ /* 0x0022a400080011ff */
[----:B--2---:R-:W-:Y:S05]  /*4f10*/  @!P0 NANOSLEEP.SYNCS 0x989680 ;  /* 0x009896800000895d */ /* 0x004fea0003900000 */
[----:B------:R-:W2:Y:S02]  /*4f20*/  @!P0 SYNCS.PHASECHK.TRANS64 P0, [R0+URZ+0x31828], R15 ;  /* 0x0318280f000085a7 */ /* 0x000ea400080010ff */
[----:B--2---:R-:W-:Y:S05]  /*4f30*/  @!P0 BRA `(.L_x_76) ;  /* 0xfffffffc00f08947 */ /* 0x004fea000383ffff */
[----:B------:R-:W-:Y:S05]  /*4f40*/  BRA `(.L_x_77) ;  /* 0xffffffcc00e47947 */ /* 0x000fea000383ffff */
.L_x_27:
[-C--:B------:R-:W-:Y:S02]  /*4f50*/  MOV R14, R3.reuse ;  /* 0x00000003000e7202 */ /* 0x080fe40000000f00 */
[----:B-1----:R-:W-:-:S07]  /*4f60*/  MOV R15, R3 ;  /* 0x00000003000f7202 */ /* 0x002fce0000000f00 */
.L_x_78:
[----:B-1----:R1:W2:Y:S02]  /*4f70*/  SYNCS.PHASECHK.TRANS64.TRYWAIT P0, [R0+URZ+0x31830], R15 ;  /* 0x0318300f000075a7 */ /* 0x0022a400080011ff */
[----:B--2---:R-:W-:Y:S05]  /*4f80*/  @!P0 NANOSLEEP.SYNCS 0x989680 ;  /* 0x009896800000895d */ /* 0x004fea0003900000 */
[----:B------:R-:W2:Y:S02]  /*4f90*/  @!P0 SYNCS.PHASECHK.TRANS64 P0, [R0+URZ+0x31830], R15 ;  /* 0x0318300f000085a7 */ /* 0x000ea400080010ff */
[----:B--2---:R-:W-:Y:S05]  /*4fa0*/  @!P0 BRA `(.L_x_78) ;  /* 0xfffffffc00f08947 */ /* 0x004fea000383ffff */
[----:B------:R-:W-:Y:S05]  /*4fb0*/  BRA `(.L_x_79) ;  /* 0xffffffd000247947 */ /* 0x000fea000383ffff */
.L_x_28:
[-C--:B------:R-:W-:Y:S02]  /*4fc0*/  MOV R38, R3.reuse ;  /* 0x0000000300267202 */ /* 0x080fe40000000f00 */
[----:B------:R-:W-:-:S07]  /*4fd0*/  MOV R39, R3 ;  /* 0x0000000300277202 */ /* 0x000fce0000000f00 */
.L_x_80:
[----:B-1----:R1:W2:Y:S02]  /*4fe0*/  SYNCS.PHASECHK.TRANS64.TRYWAIT P0, [R0+URZ+0x31838], R39 ;  /* 0x03183827000075a7 */ /* 0x0022a400080011ff */
[----:B--2---:R-:W-:Y:S05]  /*4ff0*/  @!P0 NANOSLEEP.SYNCS 0x989680 ;  /* 0x009896800000895d */ /* 0x004fea0003900000 */
[----:B------:R-:W2:Y:S02]  /*5000*/  @!P0 SYNCS.PHASECHK.TRANS64 P0, [R0+URZ+0x31838], R39 ;  /* 0x03183827000085a7 */ /* 0x000ea400080010ff */
[----:B--2---:R-:W-:Y:S05]  /*5010*/  @!P0 BRA `(.L_x_80) ;  /* 0xfffffffc00f08947 */ /* 0x004fea000383ffff */
[----:B------:R-:W-:Y:S05]  /*5020*/  BRA `(.L_x_81) ;  /* 0xffffffd000607947 */ /* 0x000fea000383ffff */
.L_x_29:
[-C--:B------:R-:W-:Y:S02]  /*5030*/  MOV R38, R27.reuse ;  /* 0x0000001b00267202 */ /* 0x080fe40000000f00 */
[----:B-1----:R-:W-:-:S07]  /*5040*/  MOV R39, R27 ;  /* 0x0000001b00277202 */ /* 0x002fce0000000f00 */
.L_x_82:
[----:B-1----:R1:W2:Y:S02]  /*5050*/  SYNCS.PHASECHK.TRANS64.TRYWAIT P0, [R0+URZ+0x31820], R39 ;  /* 0x03182027000075a7 */ /* 0x0022a400080011ff */
[----:B--2---:R-:W-:Y:S05]  /*5060*/  @!P0 NANOSLEEP.SYNCS 0x989680 ;  /* 0x009896800000895d */ /* 0x004fea0003900000 */
[----:B------:R-:W2:Y:S02]  /*5070*/  @!P0 SYNCS.PHASECHK.TRANS64 P0, [R0+URZ+0x31820], R39 ;  /* 0x03182027000085a7 */ /* 0x000ea400080010ff */
[----:B--2---:R-:W-:Y:S05]  /*5080*/  @!P0 BRA `(.L_x_82) ;  /* 0xfffffffc00f08947 */ /* 0x004fea000383ffff */
[----:B------:R-:W-:Y:S05]  /*5090*/  BRA `(.L_x_83) ;  /* 0xffffffd000987947 */ /* 0x000fea000383ffff */
.L_x_30:
[-C--:B------:R-:W-:Y:S02]  /*50a0*/  MOV R38, R27.reuse ;  /* 0x0000001b00267202 */ /* 0x080fe40000000f00 */
[----:B-1----:R-:W-:-:S07]  /*50b0*/  MOV R39, R27 ;  /* 0x0000001b00277202 */ /* 0x002fce0000000f00 */
.L_x_84:
[----:B-1----:R1:W2:Y:S02]  /*50c0*/  SYNCS.PHASECHK.TRANS64.TRYWAIT P0, [R0+URZ+0x31828], R39 ;  /* 0x03182827000075a7 */ /* 0x0022a400080011ff */
[----:B--2---:R-:W-:Y:S05]  /*50d0*/  @!P0 NANOSLEEP.SYNCS 0x989680 ;  /* 0x009896800000895d */ /* 0x004fea0003900000 */
[----:B------:R-:W2:Y:S02]  /*50e0*/  @!P0 SYNCS.PHASECHK.TRANS64 P0, [R0+URZ+0x31828], R39 ;  /* 0x03182827000085a7 */ /* 0x000ea400080010ff */
[----:B--2---:R-:W-:Y:S05]  /*50f0*/  @!P0 BRA `(.L_x_84) ;  /* 0xfffffffc00f08947 */ /* 0x004fea000383ffff */
[----:B------:R-:W-:Y:S05]  /*5100*/  BRA `(.L_x_85) ;  /* 0xffffffd400007947 */ /* 0x000fea000383ffff */
.L_x_31:
[-C--:B------:R-:W-:Y:S02]  /*5110*/  MOV R38, R27.reuse ;  /* 0x0000001b00267202 */ /* 0x080fe40000000f00 */
[----:B-1----:R-:W-:-:S07]  /*5120*/  MOV R39, R27 ;  /* 0x0000001b00277202 */ /* 0x002fce0000000f00 */
.L_x_86:
[----:B-1----:R1:W2:Y:S02]  /*5130*/  SYNCS.PHASECHK.TRANS64.TRYWAIT P0, [R0+URZ+0x31830], R39 ;  /* 0x03183027000075a7 */ /* 0x0022a400080011ff */
[----:B--2---:R-:W-:Y:S05]  /*5140*/  @!P0 NANOSLEEP.SYNCS 0x989680 ;  /* 0x009896800000895d */ /* 0x004fea0003900000 */
[----:B------:R-:W2:Y:S02]  /*5150*/  @!P0 SYNCS.PHASECHK.TRANS64 P0, [R0+URZ+0x31830], R39 ;  /* 0x03183027000085a7 */ /* 0x000ea400080010ff */
[----:B--2---:R-:W-:Y:S05]  /*5160*/  @!P0 BRA `(.L_x_86) ;  /* 0xfffffffc00f08947 */ /* 0x004fea000383ffff */
[----:B------:R-:W-:Y:S05]  /*5170*/  BRA `(.L_x_87) ;  /* 0xffffffd400307947 */ /* 0x000fea000383ffff */
.L_x_32:
[-C--:B------:R-:W-:Y:S02]  /*5180*/  MOV R38, R27.reuse ;  /* 0x0000001b00267202 */ /* 0x080fe40000000f00 */
[----:B-1----:R-:W-:-:S07]  /*5190*/  MOV R39, R27 ;  /* 0x0000001b00277202 */ /* 0x002fce0000000f00 */
.L_x_88:
[----:B-1----:R1:W2:Y:S02]  /*51a0*/  SYNCS.PHASECHK.TRANS64.TRYWAIT P0, [R0+URZ+0x31838], R39 ;  /* 0x03183827000075a7 */ /* 0x0022a400080011ff */
[----:B--2---:R-:W-:Y:S05]  /*51b0*/  @!P0 NANOSLEEP.SYNCS 0x989680 ;  /* 0x009896800000895d */ /* 0x004fea0003900000 */
[----:B------:R-:W2:Y:S02]  /*51c0*/  @!P0 SYNCS.PHASECHK.TRANS64 P0, [R0+URZ+0x31838], R39 ;  /* 0x03183827000085a7 */ /* 0x000ea400080010ff */
[----:B--2---:R-:W-:Y:S05]  /*51d0*/  @!P0 BRA `(.L_x_88) ;  /* 0xfffffffc00f08947 */ /* 0x004fea000383ffff */
[----:B------:R-:W-:Y:S05]  /*51e0*/  BRA `(.L_x_89) ;  /* 0xffffffd400607947 */ /* 0x000fea000383ffff */
.L_x_33:
[-C--:B------:R-:W-:Y:S02]  /*51f0*/  MOV R38, R3.reuse ;  /* 0x0000000300267202 */ /* 0x080fe40000000f00 */
[----:B-1----:R-:W-:-:S07]  /*5200*/  MOV R39, R3 ;  /* 0x0000000300277202 */ /* 0x002fce0000000f00 */
.L_x_90:
[----:B-1----:R1:W2:Y:S02]  /*5210*/  SYNCS.PHASECHK.TRANS64.TRYWAIT P0, [R0+URZ+0x31820], R39 ;  /* 0x03182027000075a7 */ /* 0x0022a400080011ff */
[----:B--2---:R-:W-:Y:S05]  /*5220*/  @!P0 NANOSLEEP.SYNCS 0x989680 ;  /* 0x009896800000895d */ /* 0x004fea0003900000 */
[----:B------:R-:W2:Y:S02]  /*5230*/  @!P0 SYNCS.PHASECHK.TRANS64 P0, [R0+URZ+0x31820], R39 ;  /* 0x03182027000085a7 */ /* 0x000ea400080010ff */
[----:B--2---:R-:W-:Y:S05]  /*5240*/  @!P0 BRA `(.L_x_90) ;  /* 0xfffffffc00f08947 */ /* 0x004fea000383ffff */
[----:B------:R-:W-:Y:S05]  /*5250*/  BRA `(.L_x_91) ;  /* 0xffffffd400907947 */ /* 0x000fea000383ffff */
.L_x_34:
[-C--:B------:R-:W-:Y:S02]  /*5260*/  MOV R6, R3.reuse ;  /* 0x0000000300067202 */ /* 0x080fe40000000f00 */
[----:B------:R-:W-:-:S07]  /*5270*/  MOV R7, R3 ;  /* 0x0000000300077202 */ /* 0x000fce0000000f00 */
.L_x_92:
[----:B--2---:R2:W3:Y:S02]  /*5280*/  SYNCS.PHASECHK.TRANS64.TRYWAIT P0, [R0+URZ+0x31828], R7 ;  /* 0x03182807000075a7 */ /* 0x0044e400080011ff */
[----:B---3--:R-:W-:Y:S05]  /*5290*/  @!P0 NANOSLEEP.SYNCS 0x989680 ;  /* 0x009896800000895d */ /* 0x008fea0003900000 */
[----:B------:R-:W3:Y:S02]  /*52a0*/  @!P0 SYNCS.PHASECHK.TRANS64 P0, [R0+URZ+0x31828], R7 ;  /* 0x03182807000085a7 */ /* 0x000ee400080010ff */
[----:B---3--:R-:W-:Y:S05]  /*52b0*/  @!P0 BRA `(.L_x_92) ;  /* 0xfffffffc00f08947 */ /* 0x008fea000383ffff */
[----:B------:R-:W-:Y:S05]  /*52c0*/  BRA `(.L_x_93) ;  /* 0xffffffd400f87947 */ /* 0x000fea000383ffff */
.L_x_35:
[-C--:B------:R-:W-:Y:S02]  /*52d0*/  MOV R6, R3.reuse ;  /* 0x0000000300067202 */ /* 0x080fe40000000f00 */
[----:B--2---:R-:W-:-:S07]  /*52e0*/  MOV R7, R3 ;  /* 0x0000000300077202 */ /* 0x004fce0000000f00 */
.L_x_94:
[----:B--2---:R2:W3:Y:S02]  /*52f0*/  SYNCS.PHASECHK.TRANS64.TRYWAIT P0, [R0+URZ+0x31830], R7 ;  /* 0x03183007000075a7 */ /* 0x0044e400080011ff */
[----:B---3--:R-:W-:Y:S05]  /*5300*/  @!P0 NANOSLEEP.SYNCS 0x989680 ;  /* 0x009896800000895d */ /* 0x008fea0003900000 */
[----:B------:R-:W3:Y:S02]  /*5310*/  @!P0 SYNCS.PHASECHK.TRANS64 P0, [R0+URZ+0x31830], R7 ;  /* 0x03183007000085a7 */ /* 0x000ee400080010ff */
[----:B---3--:R-:W-:Y:S05]  /*5320*/  @!P0 BRA `(.L_x_94) ;  /* 0xfffffffc00f08947 */ /* 0x008fea000383ffff */
[----:B------:R-:W-:Y:S05]  /*5330*/  BRA `(.L_x_95) ;  /* 0xffffffd800287947 */ /* 0x000fea000383ffff */
.L_x_36:
[-C--:B------:R-:W-:Y:S02]  /*5340*/  MOV R6, R3.reuse ;  /* 0x0000000300067202 */ /* 0x080fe40000000f00 */
[----:B--2---:R-:W-:-:S07]  /*5350*/  MOV R7, R3 ;  /* 0x0000000300077202 */ /* 0x004fce0000000f00 */
.L_x_96:
[----:B--2---:R2:W3:Y:S02]  /*5360*/  SYNCS.PHASECHK.TRANS64.TRYWAIT P0, [R0+URZ+0x31838], R7 ;  /* 0x03183807000075a7 */ /* 0x0044e400080011ff */
[----:B---3--:R-:W-:Y:S05]  /*5370*/  @!P0 NANOSLEEP.SYNCS 0x989680 ;  /* 0x009896800000895d */ /* 0x008fea0003900000 */
[----:B------:R-:W3:Y:S02]  /*5380*/  @!P0 SYNCS.PHASECHK.TRANS64 P0, [R0+URZ+0x31838], R7 ;  /* 0x03183807000085a7 */ /* 0x000ee400080010ff */
[----:B---3--:R-:W-:Y:S05]  /*5390*/  @!P0 BRA `(.L_x_96) ;  /* 0xfffffffc00f08947 */ /* 0x008fea000383ffff */
[----:B------:R-:W-:Y:S05]  /*53a0*/  BRA `(.L_x_97) ;  /* 0xffffffd800587947 */ /* 0x000fea000383ffff */
.L_x_40:
[----:B------:R-:W-:-:S07]  /*53b0*/  MOV R4, R5 ;  /* 0x0000000500047202 */ /* 0x000fce0000000f00 */
.L_x_98:
[----:B-1----:R1:W2:Y:S02]  /*53c0*/  SYNCS.PHASECHK.TRANS64.TRYWAIT P2, [R2+URZ+0x31860], R5 ;  /* 0x03186005020075a7 */ /* 0x0022a400080411ff */
[----:B--2---:R-:W-:Y:S05]  /*53d0*/  @!P2 NANOSLEEP.SYNCS 0x989680 ;  /* 0x009896800000a95d */ /* 0x004fea0003900000 */
[----:B------:R-:W2:Y:S02]  /*53e0*/  @!P2 SYNCS.PHASECHK.TRANS64 P2, [R2+URZ+0x31860], R5 ;  /* 0x031860050200a5a7 */ /* 0x000ea400080410ff */
[----:B--2---:R-:W-:Y:S05]  /*53f0*/  @!P2 BRA `(.L_x_98) ;  /* 0xfffffffc00f0a947 */ /* 0x004fea000383ffff */
[----:B------:R-:W-:Y:S05]  /*5400*/  BRA `(.L_x_99) ;  /* 0xffffffdc00747947 */ /* 0x000fea000383ffff */
        .weak           $__internal_0_$__cuda_sm10x_tcgen05_guardrail_trap_col_being_dealloced_not_returned_by_alloc
        .type           $__internal_0_$__cuda_sm10x_tcgen05_guardrail_trap_col_being_dealloced_not_returned_by_alloc,@function
        .size           $__internal_0_$__cuda_sm10x_tcgen05_guardrail_trap_col_being_dealloced_not_returned_by_alloc,($__internal_1_$__cuda_sm10x_tcgen05_guardrail_trap_phase_invalid_during_alloc - $__internal_0_$__cuda_sm10x_tcgen05_guardrail_trap_col_being_dealloced_not_returned_by_alloc)
$__internal_0_$__cuda_sm10x_tcgen05_guardrail_trap_col_being_dealloced_not_returned_by_alloc:
[----:B------:R-:W-:Y:S05]  /*5410*/  BPT.TRAP 0x1 ;  /* 0x000000040000795c */ /* 0x000fea0000300000 */
[----:B------:R-:W-:-:S04]  /*5420*/  HFMA2 R3, -RZ, RZ, 0, 0 ;  /* 0x00000000ff037431 */ /* 0x000fc800000001ff */
[----:B------:R-:W-:Y:S05]  /*5430*/  RET.REL.NODEC R2 `(_ZN9deep_gemm24sm100_fp8_gemm_1d1d_implILN4cute4UMMA5MajorE0ELS3_0ELj0ELj24576ELj1536ELj128ELj224ELj128ELj1ELj128ELj128ELj64ELj4ELj128ELj128ELj1ELb0ELj143ELNS_8GemmTypeE0ELb0EN7cutlass10bfloat16_tENS_16EpilogueIdentityEEEvPijjj14CUtensorMap_stS9_S9_S9_S9_) ;  /* 0xffffffa802f07950 */ /* 0x000fea0003c3ffff */
        .weak           $__internal_1_$__cuda_sm10x_tcgen05_guardrail_trap_phase_invalid_during_alloc
        .type           $__internal_1_$__cuda_sm10x_tcgen05_guardrail_trap_phase_invalid_during_alloc,@function
        .size           $__internal_1_$__cuda_sm10x_tcgen05_guardrail_trap_phase_invalid_during_alloc,($__internal_2_$__cuda_sm10x_tcgen05_guardrail_trap_unallocated_columns_being_dealloced - $__internal_1_$__cuda_sm10x_tcgen05_guardrail_trap_phase_invalid_during_alloc)
$__internal_1_$__cuda_sm10x_tcgen05_guardrail_trap_phase_invalid_during_alloc:
[----:B------:R-:W-:Y:S05]  /*5440*/  BPT.TRAP 0x1 ;  /* 0x000000040000795c */ /* 0x000fea0000300000 */
[----:B------:R-:W-:-:S04]  /*5450*/  MOV R5, 0x0 ;  /* 0x0000000000057802 */ /* 0x000fc80000000f00 */
[----:B------:R-:W-:Y:S05]  /*5460*/  RET.REL.NODEC R4 `(_ZN9deep_gemm24sm100_fp8_gemm_1d1d_implILN4cute4UMMA5MajorE0ELS3_0ELj0ELj24576ELj1536ELj128ELj224ELj128ELj1ELj128ELj128ELj64ELj4ELj128ELj128ELj1ELb0ELj143ELNS_8GemmTypeE0ELb0EN7cutlass10bfloat16_tENS_16EpilogueIdentityEEEvPijjj14CUtensorMap_stS9_S9_S9_S9_) ;  /* 0xffffffa804e47950 */ /* 0x000fea0003c3ffff */
        .weak           $__internal_2_$__cuda_sm10x_tcgen05_guardrail_trap_unallocated_columns_being_dealloced
        .type           $__internal_2_$__cuda_sm10x_tcgen05_guardrail_trap_unallocated_columns_being_dealloced,@function
        .size           $__internal_2_$__cuda_sm10x_tcgen05_guardrail_trap_unallocated_columns_being_dealloced,($__internal_3_$__cuda_sm20_div_u16 - $__internal_2_$__cuda_sm10x_tcgen05_guardrail_trap_unallocated_columns_being_dealloced)
$__internal_2_$__cuda_sm10x_tcgen05_guardrail_trap_unallocated_columns_being_dealloced:
[----:B------:R-:W-:Y:S05]  /*5470*/  BPT.TRAP 0x1 ;  /* 0x000000040000795c */ /* 0x000fea0000300000 */
[----:B------:R-:W-:-:S04]  /*5480*/  HFMA2 R3, -RZ, RZ, 0, 0 ;  /* 0x00000000ff037431 */ /* 0x000fc800000001ff */
[----:B------:R-:W-:Y:S05]  /*5490*/  RET.REL.NODEC R2 `(_ZN9deep_gemm24sm100_fp8_gemm_1d1d_implILN4cute4UMMA5MajorE0ELS3_0ELj0ELj24576ELj1536ELj128ELj224ELj128ELj1ELj128ELj128ELj64ELj4ELj128ELj128ELj1ELb0ELj143ELNS_8GemmTypeE0ELb0EN7cutlass10bfloat16_tENS_16EpilogueIdentityEEEvPijjj14CUtensorMap_stS9_S9_S9_S9_) ;  /* 0xffffffa802d87950 */ /* 0x000fea0003c3ffff */
        .weak           $__internal_3_$__cuda_sm20_div_u16
        .type           $__internal_3_$__cuda_sm20_div_u16,@function
        .size           $__internal_3_$__cuda_sm20_div_u16,(.L_x_104 - $__internal_3_$__cuda_sm20_div_u16)
$__internal_3_$__cuda_sm20_div_u16:
[----:B------:R-:W1:Y:S01]  /*54a0*/  I2F.U16 R12, R35 ;  /* 0x00000023000c7306 */ /* 0x000e620000101000 */
[----:B------:R-:W-:-:S07]  /*54b0*/  IMAD.MOV.U32 R7, RZ, RZ, 0x4b800000 ;  /* 0x4b800000ff077424 */ /* 0x000fce00078e00ff */
[----:B------:R-:W-:Y:S01]  /*54c0*/  I2F.U16.RZ R11, R11 ;  /* 0x0000000b000b7306 */ /* 0x000fe2000010d000 */
[C---:B-1----:R-:W-:Y:S02]  /*54d0*/  FSETP.GEU.AND P1, PT, |R12|.reuse, 1.175494350822287508e-38, PT ;  /* 0x008000000c00780b */ /* 0x042fe40003f2e200 */
[----:B------:R-:W-:Y:S02]  /*54e0*/  FSETP.GT.AND P2, PT, |R12|, 8.50705917302346158658e+37, PT ;  /* 0x7e8000000c00780b */ /* 0x000fe40003f44200 */
[----:B------:R-:W-:Y:S02]  /*54f0*/  FSEL R7, R7, 1, !P1 ;  /* 0x3f80000007077808 */ /* 0x000fe40004800000 */
[----:B------:R-:W-:Y:S02]  /*5500*/  ISETP.NE.U32.AND P1, PT, R35, RZ, PT ;  /* 0x000000ff2300720c */ /* 0x000fe40003f25070 */
[----:B------:R-:W-:-:S05]  /*5510*/  FSEL R7, R7, 0.25, !P2 ;  /* 0x3e80000007077808 */ /* 0x000fca0005000000 */
[----:B------:R-:W-:-:S06]  /*5520*/  FMUL R12, R12, R7 ;  /* 0x000000070c0c7220 */ /* 0x000fcc0000400000 */
[----:B------:R-:W1:Y:S02]  /*5530*/  MUFU.RCP R12, R12 ;  /* 0x0000000c000c7308 */ /* 0x000e640000001000 */
[----:B-1----:R-:W-:Y:S01]  /*5540*/  FMUL R14, R7, R12 ;  /* 0x0000000c070e7220 */ /* 0x002fe20000400000 */
[----:B------:R-:W-:-:S03]  /*5550*/  IMAD.MOV.U32 R7, RZ, RZ, 0x0 ;  /* 0x00000000ff077424 */ /* 0x000fc600078e00ff */
[----:B------:R-:W-:-:S04]  /*5560*/  VIADD R14, R14, 0x2 ;  /* 0x000000020e0e7836 */ /* 0x000fc80000000000 */
[----:B------:R-:W-:-:S04]  /*5570*/  FMUL.RZ R14, R11, R14 ;  /* 0x0000000e0b0e7220 */ /* 0x000fc8000040c000 */
[----:B------:R-:W1:Y:S02]  /*5580*/  F2I.U32.TRUNC.NTZ R36, R14 ;  /* 0x0000000e00247305 */ /* 0x000e64000020f000 */
[----:B-1----:R-:W-:Y:S02]  /*5590*/  LOP3.LUT R36, R36, 0xffff, RZ, 0xc0, !PT ;  /* 0x0000ffff24247812 */ /* 0x002fe400078ec0ff */
[----:B------:R-:W-:Y:S01]  /*55a0*/  @!P1 MOV R36, 0xffffffff ;  /* 0xffffffff00249802 */ /* 0x000fe20000000f00 */
[----:B------:R-:W-:Y:S06]  /*55b0*/  RET.REL.NODEC R6 `(_ZN9deep_gemm24sm100_fp8_gemm_1d1d_implILN4cute4UMMA5MajorE0ELS3_0ELj0ELj24576ELj1536ELj128ELj224ELj128ELj1ELj128ELj128ELj64ELj4ELj128ELj128ELj1ELb0ELj143ELNS_8GemmTypeE0ELb0EN7cutlass10bfloat16_tENS_16EpilogueIdentityEEEvPijjj14CUtensorMap_stS9_S9_S9_S9_) ;  /* 0xffffffa806907950 */ /* 0x000fec0003c3ffff */
.L_x_100:
[----:B------:R-:W-:-:S00]  /*55c0*/  BRA `(.L_x_100) ;  /* 0xfffffffc00fc7947 */ /* 0x000fc0000383ffff */
[----:B------:R-:W-:-:S00]  /*55d0*/  NOP ;  /* 0x0000000000007918 */ /* 0x000fc00000000000 */
        /* <DEDUP_REMOVED lines=10> */
.L_x_104:


//--------------------- .nv.shared._ZN9deep_gemm24sm100_fp8_gemm_1d1d_implILN4cute4UMMA5MajorE0ELS3_0ELj0ELj24576ELj1536ELj128ELj224ELj128ELj1ELj128ELj128ELj64ELj4ELj128ELj128ELj1ELb0ELj143ELNS_8GemmTypeE0ELb0EN7cutlass10bfloat16_tENS_16EpilogueIdentityEEEvPijjj14CUtensorMap_stS9_S9_S9_S9_ --------------------------
	.section	.nv.shared._ZN9deep_gemm24sm100_fp8_gemm_1d1d_implILN4cute4UMMA5MajorE0ELS3_0ELj0ELj24576ELj1536ELj128ELj224ELj128ELj1ELj128ELj128ELj64ELj4ELj128ELj128ELj1ELb0ELj143ELNS_8GemmTypeE0ELb0EN7cutlass10bfloat16_tENS_16EpilogueIdentityEEEvPijjj14CUtensorMap_stS9_S9_S9_S9_,"aw",@nobits
	.sectionflags	@""
	.align	1024
	.zero		1024


//--------------------- .nv.shared.reserved.0     --------------------------
	.section	.nv.shared.reserved.0,"aw",@nobits
	.align	8
	.weak		__nv_reservedSMEM_offset_0_alias
	.size		__nv_reservedSMEM_offset_0_alias, 0, 64
	.other		__nv_reservedSMEM_offset_0_alias,@"STO_CUDA_RESERVED_SHARED STV_DEFAULT"
__nv_reservedSMEM_offset_0_alias:
	.zero		0
.nv.shared.reserved.0:
	.zero		64
	.weak		__nv_reservedSMEM_allocation_phase
	.type		__nv_reservedSMEM_allocation_phase,@object
	.size		__nv_reservedSMEM_allocation_phase,(.L_0 - __nv_reservedSMEM_allocation_phase)
__nv_reservedSMEM_allocation_phase:
	.zero		1
.L_0:
	.zero		7
	.weak		__nv_reservedSMEM_devtool_atexit_pc
	.type		__nv_reservedSMEM_devtool_atexit_pc,@object
	.size		__nv_reservedSMEM_devtool_atexit_pc,(__nv_reservedSMEM_allocation_mask - __nv_reservedSMEM_devtool_atexit_pc)
__nv_reservedSMEM_devtool_atexit_pc:
	.zero		8
	.weak		__nv_reservedSMEM_allocation_mask
	.type		__nv_reservedSMEM_allocation_mask,@object
	.size		__nv_reservedSMEM_allocation_mask,(.L_2 - __nv_reservedSMEM_allocation_mask)
__nv_reservedSMEM_allocation_mask:
	.zero		4
.L_2:


//--------------------- .nv.global                --------------------------
	.section	.nv.global,"aw",@nobits
.nv.global:
	.type		_ZN45_INTERNAL_fed918be_9_kernel_cu_fcfc8cb9_912354cute1_E,@object
	.size		_ZN45_INTERNAL_fed918be_9_kernel_cu_fcfc8cb9_912354cute1_E,(_ZN45_INTERNAL_fed918be_9_kernel_cu_fcfc8cb9_912354cuda3std3__45__cpo6cbeginE - _ZN45_INTERNAL_fed918be_9_kernel_cu_fcfc8cb9_912354cute1_E)
_ZN45_INTERNAL_fed918be_9_kernel_cu_fcfc8cb9_912354cute1_E:
	.zero		1
	.type		_ZN45_INTERNAL_fed918be_9_kernel_cu_fcfc8cb9_912354cuda3std3__45__cpo6cbeginE,@object
	.size		_ZN45_INTERNAL_fed918be_9_kernel_cu_fcfc8cb9_912354cuda3std3__45__cpo6cbeginE,(_ZN45_INTERNAL_fed918be_9_kernel_cu_fcfc8cb9_912354cuda3std3__48in_placeE - _ZN45_INTERNAL_fed918be_9_kernel_cu_fcfc8cb9_912354cuda3std3__45__cpo6cbeginE)
_ZN45_INTERNAL_fed918be_9_kernel_cu_fcfc8cb9_912354cuda3std3__45__cpo6cbeginE:
	.zero		1
	.type		_ZN45_INTERNAL_fed918be_9_kernel_cu_fcfc8cb9_912354cuda3std3__48in_placeE,@object
	.size		_ZN45_INTERNAL_fed918be_9_kernel_cu_fcfc8cb9_912354cuda3std3__48in_placeE,(_ZN45_INTERNAL_fed918be_9_kernel_cu_fcfc8cb9_912354cuda3std6ranges3__45__cpo9iter_moveE - _ZN45_INTERNAL_fed918be_9_kernel_cu_fcfc8cb9_912354cuda3std3__48in_placeE)
_ZN45_INTERNAL_fed918be_9_kernel_cu_fcfc8cb9_912354cuda3std3__48in_placeE:
	.zero		1
	.type		_ZN45_INTERNAL_fed918be_9_kernel_cu_fcfc8cb9_912354cuda3std6ranges3__45__cpo9iter_moveE,@object
	.size		_ZN45_INTERNAL_fed918be_9_kernel_cu_fcfc8cb9_912354cuda3std6ranges3__45__cpo9iter_moveE,(_ZN45_INTERNAL_fed918be_9_kernel_cu_fcfc8cb9_912354cuda3std3__45__cpo5beginE - _ZN45_INTERNAL_fed918be_9_kernel_cu_fcfc8cb9_912354cuda3std6ranges3__45__cpo9iter_moveE)
_ZN45_INTERNAL_fed918be_9_kernel_cu_fcfc8cb9_912354cuda3std6ranges3__45__cpo9iter_moveE:
	.zero		1
	.type		_ZN45_INTERNAL_fed918be_9_kernel_cu_fcfc8cb9_912354cuda3std3__45__cpo5beginE,@object
	.size		_ZN45_INTERNAL_fed918be_9_kernel_cu_fcfc8cb9_912354cuda3std3__45__cpo5beginE,(_ZN45_INTERNAL_fed918be_9_kernel_cu_fcfc8cb9_912354cuda3std3__447_GLOBAL__N__fed918be_9_kernel_cu_fcfc8cb9_912356ignoreE - _ZN45_INTERNAL_fed918be_9_kernel_cu_fcfc8cb9_912354cuda3std3__45__cpo5beginE)
_ZN45_INTERNAL_fed918be_9_kernel_cu_fcfc8cb9_912354cuda3std3__45__cpo5beginE:
	.zero		1
	.type		_ZN45_INTERNAL_fed918be_9_kernel_cu_fcfc8cb9_912354cuda3std3__447_GLOBAL__N__fed918be_9_kernel_cu_fcfc8cb9_912356ignoreE,@object
	.size		_ZN45_INTERNAL_fed918be_9_kernel_cu_fcfc8cb9_912354cuda3std3__447_GLOBAL__N__fed918be_9_kernel_cu_fcfc8cb9_912356ignoreE,(_ZN45_INTERNAL_fed918be_9_kernel_cu_fcfc8cb9_912354cute7productE - _ZN45_INTERNAL_fed918be_9_kernel_cu_fcfc8cb9_912354cuda3std3__447_GLOBAL__N__fed918be_9_kernel_cu_fcfc8cb9_912356ignoreE)
_ZN45_INTERNAL_fed918be_9_kernel_cu_fcfc8cb9_912354cuda3std3__447_GLOBAL__N__fed918be_9_kernel_cu_fcfc8cb9_912356ignoreE:
	.zero		1
	.type		_ZN45_INTERNAL_fed918be_9_kernel_cu_fcfc8cb9_912354cute7productE,@object
	.size		_ZN45_INTERNAL_fed918be_9_kernel_cu_fcfc8cb9_912354cute7productE,(_ZN45_INTERNAL_fed918be_9_kernel_cu_fcfc8cb9_912354cuda3std3__45__cpo3endE - _ZN45_INTERNAL_fed918be_9_kernel_cu_fcfc8cb9_912354cute7productE)
_ZN45_INTERNAL_fed918be_9_kernel_cu_fcfc8cb9_912354cute7productE:
	.zero		1
	.type		_ZN45_INTERNAL_fed918be_9_kernel_cu_fcfc8cb9_912354cuda3std3__45__cpo3endE,@object
	.size		_ZN45_INTERNAL_fed918be_9_kernel_cu_fcfc8cb9_912354cuda3std3__45__cpo3endE,(_ZN45_INTERNAL_fed918be_9_kernel_cu_fcfc8cb9_912354cuda3std3__419piecewise_constructE - _ZN45_INTERNAL_fed918be_9_kernel_cu_fcfc8cb9_912354cuda3std3__45__cpo3endE)
_ZN45_INTERNAL_fed918be_9_kernel_cu_fcfc8cb9_912354cuda3std3__45__cpo3endE:
	.zero		1
	.type		_ZN45_INTERNAL_fed918be_9_kernel_cu_fcfc8cb9_912354cuda3std3__419piecewise_constructE,@object
	.size		_ZN45_INTERNAL_fed918be_9_kernel_cu_fcfc8cb9_912354cuda3std3__419piecewise_constructE,(_ZN45_INTERNAL_fed918be_9_kernel_cu_fcfc8cb9_912354cuda3std3__45__cpo4cendE - _ZN45_INTERNAL_fed918be_9_kernel_cu_fcfc8cb9_912354cuda3std3__419piecewise_constructE)
_ZN45_INTERNAL_fed918be_9_kernel_cu_fcfc8cb9_912354cuda3std3__419piecewise_constructE:
	.zero		1
	.type		_ZN45_INTERNAL_fed918be_9_kernel_cu_fcfc8cb9_912354cuda3std3__45__cpo4cendE,@object
	.size		_ZN45_INTERNAL_fed918be_9_kernel_cu_fcfc8cb9_912354cuda3std3__45__cpo4cendE,(_ZN45_INTERNAL_fed918be_9_kernel_cu_fcfc8cb9_912354cuda3std6ranges3__45__cpo4swapE - _ZN45_INTERNAL_fed918be_9_kernel_cu_fcfc8cb9_912354cuda3std3__45__cpo4cendE)
_ZN45_INTERNAL_fed918be_9_kernel_cu_fcfc8cb9_912354cuda3std3__45__cpo4cendE:
	.zero		1
	.type		_ZN45_INTERNAL_fed918be_9_kernel_cu_fcfc8cb9_912354cuda3std6ranges3__45__cpo4swapE,@object
	.size		_ZN45_INTERNAL_fed918be_9_kernel_cu_fcfc8cb9_912354cuda3std6ranges3__45__cpo4swapE,(.L_10 - _ZN45_INTERNAL_fed918be_9_kernel_cu_fcfc8cb9_912354cuda3std6ranges3__45__cpo4swapE)
_ZN45_INTERNAL_fed918be_9_kernel_cu_fcfc8cb9_912354cuda3std6ranges3__45__cpo4swapE:
	.zero		1
.L_10:


//--------------------- .nv.constant0._ZN9deep_gemm24sm100_fp8_gemm_1d1d_implILN4cute4UMMA5MajorE0ELS3_0ELj0ELj24576ELj1536ELj128ELj224ELj128ELj1ELj128ELj128ELj64ELj4ELj128ELj128ELj1ELb0ELj143ELNS_8GemmTypeE0ELb0EN7cutlass10bfloat16_tENS_16EpilogueIdentityEEEvPijjj14CUtensorMap_stS9_S9_S9_S9_ --------------------------
	.section	.nv.constant0._ZN9deep_gemm24sm100_fp8_gemm_1d1d_implILN4cute4UMMA5MajorE0ELS3_0ELj0ELj24576ELj1536ELj128ELj224ELj128ELj1ELj128ELj128ELj64ELj4ELj128ELj128ELj1ELb0ELj143ELNS_8GemmTypeE0ELb0EN7cutlass10bfloat16_tENS_16EpilogueIdentityEEEvPijjj14CUtensorMap_stS9_S9_S9_S9_,"a",@progbits
	.sectionflags	@""
	.align	4
.nv.constant0._ZN9deep_gemm24sm100_fp8_gemm_1d1d_implILN4cute4UMMA5MajorE0ELS3_0ELj0ELj24576ELj1536ELj128ELj224ELj128ELj1ELj128ELj128ELj64ELj4ELj128ELj128ELj1ELb0ELj143ELNS_8GemmTypeE0ELb0EN7cutlass10bfloat16_tENS_16EpilogueIdentityEEEvPijjj14CUtensorMap_stS9_S9_S9_S9_:
	.zero		1600


//--------------------- SYMBOLS --------------------------

	.type		.nv.reservedSmem.offset0,@object
	.size		.nv.reservedSmem.offset0,0x4
	.type		.nv.reservedSmem.cap,@object
	.size		.nv.reservedSmem.cap,0x4
